	.target	sm_100a

	.elftype	@"ET_EXEC"


//--------------------- .note.nv.tkinfo           --------------------------
	.section	.note.nv.tkinfo,"",@"SHT_NOTE"
	.sectionflags	@"SHF_NOTE_NV_TKINFO"
	.tkinfo
        /*0018*/ 	.word	0x00000002
        /*0030*/ 	.string	""
        /*0030*/ 	.string	"ptxas"
        /*0030*/ 	.string	"Cuda compilation tools, release 13.0, V13.0.88"
        /*0030*/ 	.string	"Build cuda_13.0.r13.0/compiler.36424714_0"
        /*0030*/ 	.string	"-arch sm_100a -m 64 "



//--------------------- .note.nv.cuinfo           --------------------------
	.section	.note.nv.cuinfo,"",@"SHT_NOTE"
	.sectionflags	@"SHF_NOTE_NV_CUINFO"
        /*0018*/ 	.short	0x0002
        /*001a*/ 	.short	0x0064
        /*001c*/ 	.short	0x0082
	.zero		2


//--------------------- .nv.info                  --------------------------
	.section	.nv.info,"",@"SHT_CUDA_INFO"
	.align	4


	//----- nvinfo : EIATTR_REGCOUNT
	.align		4
        /*0000*/ 	.byte	0x04, 0x2f
        /*0002*/ 	.short	(.L_19 - .L_18)
	.align		4
.L_18:
        /*0004*/ 	.word	index@(_ZN7cutlass13device_kernelINS_4gemm6kernel13GemmUniversalIN4cute5tupleIJiiiiEEENS1_10collective13CollectiveMmaINS1_35MainloopSm100TmaUmmaWarpSpecializedILi8ELi2ELi4ENS5_IJNS4_1CILi1EEESB_SB_EEEEENS5_IJNSA_ILi128EEENSA_ILi64EEESE_EEENS_12float_e5m2_tENS5_IJlSB_lEEESH_SI_NS4_8TiledMMAINS4_8MMA_AtomIJNS4_10MMA_TraitsINS4_19SM100_MMA_F8F6F4_SSEJSH_SH_fSE_SF_NS4_17integral_constantINS4_4UMMA5MajorELSP_0EEESQ_NSN_INSO_7ScaleInELSR_0EEESS_EEEEEENS4_6LayoutISC_NS5_IJNSA_ILi0EEESW_SW_EEEEENS5_IJNS4_10UnderscoreESZ_SZ_EEEEENS4_13SM90_TMA_LOADENS4_14ComposedLayoutINS4_7SwizzleILi3ELi4ELi3EEENS4_18smem_ptr_flag_bitsILi8EEENSV_INS5_IJNSA_ILi8EEESE_EEENS5_IJSE_SB_EEEEEEEvNS4_8identityES12_S1C_vS1D_EENS_8epilogue10collective18CollectiveEpilogueINS1F_23Sm100TmaWarpSpecializedILi1ELi1ELi64ELb0ELb0EEEJSG_NS5_IJNSV_ISE_SB_EENSV_ISF_SB_EEEEESH_SI_SH_SI_NS1F_6fusion15FusionCallbacksIS1J_NS1N_17LinearCombinationISH_fSH_fLNS_15FloatRoundStyleE2EEESG_S1M_JEEENS4_5SM1004TMEM4LOAD26SM100_TMEM_LOAD_32dp32b64xES12_NS13_INS14_ILi2ELi4ELi3EEES17_NSV_INS5_IJS18_SF_EEENS5_IJSF_SB_EEEEEEENS4_39AutoVectorizingCopyWithAssumedAlignmentILi128EEENS4_14SM90_TMA_STOREES21_S23_S23_EEEvvEEEEvNT_6ParamsE)
        /*0008*/ 	.word	0x000000c2


	//----- nvinfo : EIATTR_FRAME_SIZE
	.align		4
.L_19:
        /*000c*/ 	.byte	0x04, 0x11
        /*000e*/ 	.short	(.L_21 - .L_20)
	.align		4
.L_20:
        /*0010*/ 	.word	index@($__internal_2_$__cuda_sm10x_tcgen05_guardrail_trap_unallocated_columns_being_dealloced)
        /*0014*/ 	.word	0x00000000


	//----- nvinfo : EIATTR_FRAME_SIZE
	.align		4
.L_21:
        /*0018*/ 	.byte	0x04, 0x11
        /*001a*/ 	.short	(.L_23 - .L_22)
	.align		4
.L_22:
        /*001c*/ 	.word	index@($__internal_1_$__cuda_sm10x_tcgen05_guardrail_trap_phase_invalid_during_alloc)
        /*0020*/ 	.word	0x00000000


	//----- nvinfo : EIATTR_FRAME_SIZE
	.align		4
.L_23:
        /*0024*/ 	.byte	0x04, 0x11
        /*0026*/ 	.short	(.L_25 - .L_24)
	.align		4
.L_24:
        /*0028*/ 	.word	index@($__internal_0_$__cuda_sm10x_tcgen05_guardrail_trap_col_being_dealloced_not_returned_by_alloc)
        /*002c*/ 	.word	0x00000000


	//----- nvinfo : EIATTR_FRAME_SIZE
	.align		4
.L_25:
        /*0030*/ 	.byte	0x04, 0x11
        /*0032*/ 	.short	(.L_27 - .L_26)
	.align		4
.L_26:
        /*0034*/ 	.word	index@(_ZN7cutlass13device_kernelINS_4gemm6kernel13GemmUniversalIN4cute5tupleIJiiiiEEENS1_10collective13CollectiveMmaINS1_35MainloopSm100TmaUmmaWarpSpecializedILi8ELi2ELi4ENS5_IJNS4_1CILi1EEESB_SB_EEEEENS5_IJNSA_ILi128EEENSA_ILi64EEESE_EEENS_12float_e5m2_tENS5_IJlSB_lEEESH_SI_NS4_8TiledMMAINS4_8MMA_AtomIJNS4_10MMA_TraitsINS4_19SM100_MMA_F8F6F4_SSEJSH_SH_fSE_SF_NS4_17integral_constantINS4_4UMMA5MajorELSP_0EEESQ_NSN_INSO_7ScaleInELSR_0EEESS_EEEEEENS4_6LayoutISC_NS5_IJNSA_ILi0EEESW_SW_EEEEENS5_IJNS4_10UnderscoreESZ_SZ_EEEEENS4_13SM90_TMA_LOADENS4_14ComposedLayoutINS4_7SwizzleILi3ELi4ELi3EEENS4_18smem_ptr_flag_bitsILi8EEENSV_INS5_IJNSA_ILi8EEESE_EEENS5_IJSE_SB_EEEEEEEvNS4_8identityES12_S1C_vS1D_EENS_8epilogue10collective18CollectiveEpilogueINS1F_23Sm100TmaWarpSpecializedILi1ELi1ELi64ELb0ELb0EEEJSG_NS5_IJNSV_ISE_SB_EENSV_ISF_SB_EEEEESH_SI_SH_SI_NS1F_6fusion15FusionCallbacksIS1J_NS1N_17LinearCombinationISH_fSH_fLNS_15FloatRoundStyleE2EEESG_S1M_JEEENS4_5SM1004TMEM4LOAD26SM100_TMEM_LOAD_32dp32b64xES12_NS13_INS14_ILi2ELi4ELi3EEES17_NSV_INS5_IJS18_SF_EEENS5_IJSF_SB_EEEEEEENS4_39AutoVectorizingCopyWithAssumedAlignmentILi128EEENS4_14SM90_TMA_STOREES21_S23_S23_EEEvvEEEEvNT_6ParamsE)
        /*0038*/ 	.word	0x00000000


	//----- nvinfo : EIATTR_MIN_STACK_SIZE
	.align		4
.L_27:
        /*003c*/ 	.byte	0x04, 0x12
        /*003e*/ 	.short	(.L_29 - .L_28)
	.align		4
.L_28:
        /*0040*/ 	.word	index@(_ZN7cutlass13device_kernelINS_4gemm6kernel13GemmUniversalIN4cute5tupleIJiiiiEEENS1_10collective13CollectiveMmaINS1_35MainloopSm100TmaUmmaWarpSpecializedILi8ELi2ELi4ENS5_IJNS4_1CILi1EEESB_SB_EEEEENS5_IJNSA_ILi128EEENSA_ILi64EEESE_EEENS_12float_e5m2_tENS5_IJlSB_lEEESH_SI_NS4_8TiledMMAINS4_8MMA_AtomIJNS4_10MMA_TraitsINS4_19SM100_MMA_F8F6F4_SSEJSH_SH_fSE_SF_NS4_17integral_constantINS4_4UMMA5MajorELSP_0EEESQ_NSN_INSO_7ScaleInELSR_0EEESS_EEEEEENS4_6LayoutISC_NS5_IJNSA_ILi0EEESW_SW_EEEEENS5_IJNS4_10UnderscoreESZ_SZ_EEEEENS4_13SM90_TMA_LOADENS4_14ComposedLayoutINS4_7SwizzleILi3ELi4ELi3EEENS4_18smem_ptr_flag_bitsILi8EEENSV_INS5_IJNSA_ILi8EEESE_EEENS5_IJSE_SB_EEEEEEEvNS4_8identityES12_S1C_vS1D_EENS_8epilogue10collective18CollectiveEpilogueINS1F_23Sm100TmaWarpSpecializedILi1ELi1ELi64ELb0ELb0EEEJSG_NS5_IJNSV_ISE_SB_EENSV_ISF_SB_EEEEESH_SI_SH_SI_NS1F_6fusion15FusionCallbacksIS1J_NS1N_17LinearCombinationISH_fSH_fLNS_15FloatRoundStyleE2EEESG_S1M_JEEENS4_5SM1004TMEM4LOAD26SM100_TMEM_LOAD_32dp32b64xES12_NS13_INS14_ILi2ELi4ELi3EEES17_NSV_INS5_IJS18_SF_EEENS5_IJSF_SB_EEEEEEENS4_39AutoVectorizingCopyWithAssumedAlignmentILi128EEENS4_14SM90_TMA_STOREES21_S23_S23_EEEvvEEEEvNT_6ParamsE)
        /*0044*/ 	.word	0x00000000
.L_29:


//--------------------- .nv.compat                --------------------------
	.section	.nv.compat,"",@"SHT_CUDA_COMPAT_INFO"
	.align	4
        /*0000*/ 	.byte	0x02, 0x09, 0x01, 0x00, 0x02, 0x02, 0x02, 0x00, 0x02, 0x05, 0x05, 0x00, 0x03, 0x07, 0x01, 0x01
        /*0010*/ 	.byte	0x02, 0x03, 0x01, 0x00, 0x02, 0x06, 0x01, 0x00, 0x04, 0x0b, 0x08, 0x00, 0x09, 0x00, 0x00, 0x00
        /*0020*/ 	.byte	0x00, 0x00, 0x00, 0x00


//--------------------- .nv.info._ZN7cutlass13device_kernelINS_4gemm6kernel13GemmUniversalIN4cute5tupleIJiiiiEEENS1_10collective13CollectiveMmaINS1_35MainloopSm100TmaUmmaWarpSpecializedILi8ELi2ELi4ENS5_IJNS4_1CILi1EEESB_SB_EEEEENS5_IJNSA_ILi128EEENSA_ILi64EEESE_EEENS_12float_e5m2_tENS5_IJlSB_lEEESH_SI_NS4_8TiledMMAINS4_8MMA_AtomIJNS4_10MMA_TraitsINS4_19SM100_MMA_F8F6F4_SSEJSH_SH_fSE_SF_NS4_17integral_constantINS4_4UMMA5MajorELSP_0EEESQ_NSN_INSO_7ScaleInELSR_0EEESS_EEEEEENS4_6LayoutISC_NS5_IJNSA_ILi0EEESW_SW_EEEEENS5_IJNS4_10UnderscoreESZ_SZ_EEEEENS4_13SM90_TMA_LOADENS4_14ComposedLayoutINS4_7SwizzleILi3ELi4ELi3EEENS4_18smem_ptr_flag_bitsILi8EEENSV_INS5_IJNSA_ILi8EEESE_EEENS5_IJSE_SB_EEEEEEEvNS4_8identityES12_S1C_vS1D_EENS_8epilogue10collective18CollectiveEpilogueINS1F_23Sm100TmaWarpSpecializedILi1ELi1ELi64ELb0ELb0EEEJSG_NS5_IJNSV_ISE_SB_EENSV_ISF_SB_EEEEESH_SI_SH_SI_NS1F_6fusion15FusionCallbacksIS1J_NS1N_17LinearCombinationISH_fSH_fLNS_15FloatRoundStyleE2EEESG_S1M_JEEENS4_5SM1004TMEM4LOAD26SM100_TMEM_LOAD_32dp32b64xES12_NS13_INS14_ILi2ELi4ELi3EEES17_NSV_INS5_IJS18_SF_EEENS5_IJSF_SB_EEEEEEENS4_39AutoVectorizingCopyWithAssumedAlignmentILi128EEENS4_14SM90_TMA_STOREES21_S23_S23_EEEvvEEEEvNT_6ParamsE --------------------------
	.section	.nv.info._ZN7cutlass13device_kernelINS_4gemm6kernel13GemmUniversalIN4cute5tupleIJiiiiEEENS1_10collective13CollectiveMmaINS1_35MainloopSm100TmaUmmaWarpSpecializedILi8ELi2ELi4ENS5_IJNS4_1CILi1EEESB_SB_EEEEENS5_IJNSA_ILi128EEENSA_ILi64EEESE_EEENS_12float_e5m2_tENS5_IJlSB_lEEESH_SI_NS4_8TiledMMAINS4_8MMA_AtomIJNS4_10MMA_TraitsINS4_19SM100_MMA_F8F6F4_SSEJSH_SH_fSE_SF_NS4_17integral_constantINS4_4UMMA5MajorELSP_0EEESQ_NSN_INSO_7ScaleInELSR_0EEESS_EEEEEENS4_6LayoutISC_NS5_IJNSA_ILi0EEESW_SW_EEEEENS5_IJNS4_10UnderscoreESZ_SZ_EEEEENS4_13SM90_TMA_LOADENS4_14ComposedLayoutINS4_7SwizzleILi3ELi4ELi3EEENS4_18smem_ptr_flag_bitsILi8EEENSV_INS5_IJNSA_ILi8EEESE_EEENS5_IJSE_SB_EEEEEEEvNS4_8identityES12_S1C_vS1D_EENS_8epilogue10collective18CollectiveEpilogueINS1F_23Sm100TmaWarpSpecializedILi1ELi1ELi64ELb0ELb0EEEJSG_NS5_IJNSV_ISE_SB_EENSV_ISF_SB_EEEEESH_SI_SH_SI_NS1F_6fusion15FusionCallbacksIS1J_NS1N_17LinearCombinationISH_fSH_fLNS_15FloatRoundStyleE2EEESG_S1M_JEEENS4_5SM1004TMEM4LOAD26SM100_TMEM_LOAD_32dp32b64xES12_NS13_INS14_ILi2ELi4ELi3EEES17_NSV_INS5_IJS18_SF_EEENS5_IJSF_SB_EEEEEEENS4_39AutoVectorizingCopyWithAssumedAlignmentILi128EEENS4_14SM90_TMA_STOREES21_S23_S23_EEEvvEEEEvNT_6ParamsE,"",@"SHT_CUDA_INFO"
	.sectionflags	@""
	.align	4


	//----- nvinfo : EIATTR_CUDA_API_VERSION
	.align		4
        /*0000*/ 	.byte	0x04, 0x37
        /*0002*/ 	.short	(.L_31 - .L_30)
.L_30:
        /*0004*/ 	.word	0x00000082


	//----- nvinfo : EIATTR_KPARAM_INFO
	.align		4
.L_31:
        /*0008*/ 	.byte	0x04, 0x17
        /*000a*/ 	.short	(.L_33 - .L_32)
.L_32:
        /*000c*/ 	.word	0x00000000
        /*0010*/ 	.short	0x0000
        /*0012*/ 	.short	0x0000
        /*0014*/ 	.byte	0x00, 0xf0, 0x01, 0x20


	//----- nvinfo : EIATTR_AT_ENTRY_FRAGMENTS
	.align		4
.L_33:
        /*0018*/ 	.byte	0x04, 0x4f
        /*001a*/ 	.short	(.L_35 - .L_34)


	//   ....[0]....
.L_34:
        /*001c*/ 	.word	0x00000006


	//----- nvinfo : EIATTR_RESERVED_SMEM_USED
	.align		4
.L_35:
        /*0020*/ 	.byte	0x01, 0x41
	.zero		2


	//----- nvinfo : EIATTR_SPARSE_MMA_MASK
	.align		4
        /*0024*/ 	.byte	0x03, 0x50
        /*0026*/ 	.short	0x0000


	//----- nvinfo : EIATTR_TCGEN05_1CTA_USED
	.align		4
        /*0028*/ 	.byte	0x01, 0x51
	.zero		2


	//----- nvinfo : EIATTR_MAXREG_COUNT
	.align		4
        /*002c*/ 	.byte	0x03, 0x1b
        /*002e*/ 	.short	0x00ff


	//----- nvinfo : EIATTR_NUM_BARRIERS
	.align		4
        /*0030*/ 	.byte	0x02, 0x4c
        /*0032*/ 	.byte	0x07
	.zero		1


	//----- nvinfo : EIATTR_EXTERNS
	.align		4
        /*0034*/ 	.byte	0x04, 0x0f
        /*0036*/ 	.short	(.L_37 - .L_36)


	//   ....[0]....
	.align		4
.L_36:
        /*0038*/ 	.word	index@(__assertfail)


	//----- nvinfo : EIATTR_MERCURY_ISA_VERSION
	.align		4
.L_37:
        /*003c*/ 	.byte	0x03, 0x5f
        /*003e*/ 	.short	0x0101


	//----- nvinfo : EIATTR_INT_WARP_WIDE_INSTR_OFFSETS
	.align		4
        /*0040*/ 	.byte	0x04, 0x31
        /*0042*/ 	.short	(.L_39 - .L_38)


	//   ....[0]....
.L_38:
        /*0044*/ 	.word	0x00001e00


	//   ....[1]....
        /*0048*/ 	.word	0x00003a90


	//   ....[2]....
        /*004c*/ 	.word	0x00003ab0


	//   ....[3]....
        /*0050*/ 	.word	0x00003ae0


	//   ....[4]....
        /*0054*/ 	.word	0x000044f0


	//   ....[5]....
        /*0058*/ 	.word	0x000045e0


	//----- nvinfo : EIATTR_COOP_GROUP_MASK_REGIDS
	.align		4
.L_39:
        /*005c*/ 	.byte	0x04, 0x29
        /*005e*/ 	.short	(.L_41 - .L_40)


	//   ....[0]....
.L_40:
        /*0060*/ 	.word	0xffffffff


	//   ....[1]....
        /*0064*/ 	.word	0xffffffff


	//   ....[2]....
        /*0068*/ 	.word	0xffffffff


	//   ....[3]....
        /*006c*/ 	.word	0xffffffff


	//   ....[4]....
        /*0070*/ 	.word	0xffffffff


	//   ....[5]....
        /*0074*/ 	.word	0xffffffff


	//   ....[6]....
        /*0078*/ 	.word	0xffffffff


	//   ....[7]....
        /*007c*/ 	.word	0xffffffff


	//   ....[8]....
        /*0080*/ 	.word	0xffffffff


	//   ....[9]....
        /*0084*/ 	.word	0xffffffff


	//   ....[10]....
        /*0088*/ 	.word	0xffffffff


	//   ....[11]....
        /*008c*/ 	.word	0xffffffff


	//   ....[12]....
        /*0090*/ 	.word	0xffffffff


	//----- nvinfo : EIATTR_COOP_GROUP_INSTR_OFFSETS
	.align		4
.L_41:
        /*0094*/ 	.byte	0x04, 0x28
        /*0096*/ 	.short	(.L_43 - .L_42)


	//   ....[0]....
.L_42:
        /*0098*/ 	.word	0x00000090


	//   ....[1]....
        /*009c*/ 	.word	0x000004d0


	//   ....[2]....
        /*00a0*/ 	.word	0x000006c0


	//   ....[3]....
        /*00a4*/ 	.word	0x00000800


	//   ....[4]....
        /*00a8*/ 	.word	0x00000900


	//   ....[5]....
        /*00ac*/ 	.word	0x00000a70


	//   ....[6]....
        /*00b0*/ 	.word	0x00000c10


	//   ....[7]....
        /*00b4*/ 	.word	0x00001ce0


	//   ....[8]....
        /*00b8*/ 	.word	0x00002d00


	//   ....[9]....
        /*00bc*/ 	.word	0x00002f10


	//   ....[10]....
        /*00c0*/ 	.word	0x00002f40


	//   ....[11]....
        /*00c4*/ 	.word	0x00003970


	//   ....[12]....
        /*00c8*/ 	.word	0x00003ba0


	//----- nvinfo : EIATTR_VRC_CTA_INIT_COUNT
	.align		4
.L_43:
        /*00cc*/ 	.byte	0x02, 0x4a
        /*00ce*/ 	.byte	0x80
	.zero		1


	//----- nvinfo : EIATTR_SYSCALL_OFFSETS
	.align		4
        /*00d0*/ 	.byte	0x04, 0x46
        /*00d2*/ 	.short	(.L_45 - .L_44)


	//   ....[0]....
.L_44:
        /*00d4*/ 	.word	0x00004fd0


	//   ....[1]....
        /*00d8*/ 	.word	0x00005110


	//   ....[2]....
        /*00dc*/ 	.word	0x000058b0


	//----- nvinfo : EIATTR_MBARRIER_INSTR_OFFSETS
	.align		4
.L_45:
        /*00e0*/ 	.byte	0x04, 0x39
        /*00e2*/ 	.short	(.L_47 - .L_46)


	//   ....[0]....
.L_46:
        /*00e4*/ 	.word	0x000005b0
        /*00e8*/ 	.word	0x000000ff
        /*00ec*/ 	.word	0x00000000
        /*00f0*/ 	.short	0x0100
        /*00f2*/ 	.byte	0x05
	.zero		1


	//   ....[1]....
        /*00f4*/ 	.word	0x000005c0
        /*00f8*/ 	.word	0x000000ff
        /*00fc*/ 	.word	0x00000040
        /*0100*/ 	.short	0x0100
        /*0102*/ 	.byte	0x05
	.zero		1


	//   ....[2]....
        /*0104*/ 	.word	0x000005d0
        /*0108*/ 	.word	0x000000ff
        /*010c*/ 	.word	0x00000008
        /*0110*/ 	.short	0x0100
        /*0112*/ 	.byte	0x05
	.zero		1


	//   ....[3]....
        /*0114*/ 	.word	0x000005e0
        /*0118*/ 	.word	0x000000ff
        /*011c*/ 	.word	0x00000048
        /*0120*/ 	.short	0x0100
        /*0122*/ 	.byte	0x05
	.zero		1


	//   ....[4]....
        /*0124*/ 	.word	0x000005f0
        /*0128*/ 	.word	0x000000ff
        /*012c*/ 	.word	0x00000010
        /*0130*/ 	.short	0x0100
        /*0132*/ 	.byte	0x05
	.zero		1


	//   ....[5]....
        /*0134*/ 	.word	0x00000600
        /*0138*/ 	.word	0x000000ff
        /*013c*/ 	.word	0x00000050
        /*0140*/ 	.short	0x0100
        /*0142*/ 	.byte	0x05
	.zero		1


	//   ....[6]....
        /*0144*/ 	.word	0x00000610
        /*0148*/ 	.word	0x000000ff
        /*014c*/ 	.word	0x00000018
        /*0150*/ 	.short	0x0100
        /*0152*/ 	.byte	0x05
	.zero		1


	//   ....[7]....
        /*0154*/ 	.word	0x00000620
        /*0158*/ 	.word	0x000000ff
        /*015c*/ 	.word	0x00000058
        /*0160*/ 	.short	0x0100
        /*0162*/ 	.byte	0x05
	.zero		1


	//   ....[8]....
        /*0164*/ 	.word	0x00000630
        /*0168*/ 	.word	0x000000ff
        /*016c*/ 	.word	0x00000020
        /*0170*/ 	.short	0x0100
        /*0172*/ 	.byte	0x05
	.zero		1


	//   ....[9]....
        /*0174*/ 	.word	0x00000640
        /*0178*/ 	.word	0x000000ff
        /*017c*/ 	.word	0x00000060
        /*0180*/ 	.short	0x0100
        /*0182*/ 	.byte	0x05
	.zero		1


	//   ....[10]....
        /*0184*/ 	.word	0x00000650
        /*0188*/ 	.word	0x000000ff
        /*018c*/ 	.word	0x00000028
        /*0190*/ 	.short	0x0100
        /*0192*/ 	.byte	0x05
	.zero		1


	//   ....[11]....
        /*0194*/ 	.word	0x00000660
        /*0198*/ 	.word	0x000000ff
        /*019c*/ 	.word	0x00000068
        /*01a0*/ 	.short	0x0100
        /*01a2*/ 	.byte	0x05
	.zero		1


	//   ....[12]....
        /*01a4*/ 	.word	0x00000670
        /*01a8*/ 	.word	0x000000ff
        /*01ac*/ 	.word	0x00000030
        /*01b0*/ 	.short	0x0100
        /*01b2*/ 	.byte	0x05
	.zero		1


	//   ....[13]....
        /*01b4*/ 	.word	0x00000680
        /*01b8*/ 	.word	0x000000ff
        /*01bc*/ 	.word	0x00000070
        /*01c0*/ 	.short	0x0100
        /*01c2*/ 	.byte	0x05
	.zero		1


	//   ....[14]....
        /*01c4*/ 	.word	0x00000690
        /*01c8*/ 	.word	0x000000ff
        /*01cc*/ 	.word	0x00000038
        /*01d0*/ 	.short	0x0100
        /*01d2*/ 	.byte	0x05
	.zero		1


	//   ....[15]....
        /*01d4*/ 	.word	0x000006a0
        /*01d8*/ 	.word	0x000000ff
        /*01dc*/ 	.word	0x00000078
        /*01e0*/ 	.short	0x0100
        /*01e2*/ 	.byte	0x05
	.zero		1


	//   ....[16]....
        /*01e4*/ 	.word	0x000007d0
        /*01e8*/ 	.word	0x000000ff
        /*01ec*/ 	.word	0x00000080
        /*01f0*/ 	.short	0x0100
        /*01f2*/ 	.byte	0x06
	.zero		1


	//   ....[17]....
        /*01f4*/ 	.word	0x000007e0
        /*01f8*/ 	.word	0x000000ff
        /*01fc*/ 	.word	0x00000088
        /*0200*/ 	.short	0x0100
        /*0202*/ 	.byte	0x06
	.zero		1


	//   ....[18]....
        /*0204*/ 	.word	0x000008d0
        /*0208*/ 	.word	0x000000ff
        /*020c*/ 	.word	0x00000090
        /*0210*/ 	.short	0x0100
        /*0212*/ 	.byte	0x05
	.zero		1


	//   ....[19]....
        /*0214*/ 	.word	0x000008e0
        /*0218*/ 	.word	0x000000ff
        /*021c*/ 	.word	0x00000098
        /*0220*/ 	.short	0x0100
        /*0222*/ 	.byte	0x05
	.zero		1


	//   ....[20]....
        /*0224*/ 	.word	0x00000a20
        /*0228*/ 	.word	0x000000ff
        /*022c*/ 	.word	0x000000a0
        /*0230*/ 	.short	0x0100
        /*0232*/ 	.byte	0x05
	.zero		1


	//   ....[21]....
        /*0234*/ 	.word	0x00000a30
        /*0238*/ 	.word	0x000000ff
        /*023c*/ 	.word	0x000000b0
        /*0240*/ 	.short	0x0100
        /*0242*/ 	.byte	0x05
	.zero		1


	//   ....[22]....
        /*0244*/ 	.word	0x00000a40
        /*0248*/ 	.word	0x000000ff
        /*024c*/ 	.word	0x000000a8
        /*0250*/ 	.short	0x0100
        /*0252*/ 	.byte	0x05
	.zero		1


	//   ....[23]....
        /*0254*/ 	.word	0x00000a50
        /*0258*/ 	.word	0x000000ff
        /*025c*/ 	.word	0x000000b8
        /*0260*/ 	.short	0x0100
        /*0262*/ 	.byte	0x05
	.zero		1


	//   ....[24]....
        /*0264*/ 	.word	0x00000b80
        /*0268*/ 	.word	0x000000ff
        /*026c*/ 	.word	0x000000c0
        /*0270*/ 	.short	0x0100
        /*0272*/ 	.byte	0x06
	.zero		1


	//   ....[25]....
        /*0274*/ 	.word	0x00000b90
        /*0278*/ 	.word	0x000000ff
        /*027c*/ 	.word	0x000000e0
        /*0280*/ 	.short	0x0100
        /*0282*/ 	.byte	0x06
	.zero		1


	//   ....[26]....
        /*0284*/ 	.word	0x00000ba0
        /*0288*/ 	.word	0x000000ff
        /*028c*/ 	.word	0x000000c8
        /*0290*/ 	.short	0x0100
        /*0292*/ 	.byte	0x06
	.zero		1


	//   ....[27]....
        /*0294*/ 	.word	0x00000bb0
        /*0298*/ 	.word	0x000000ff
        /*029c*/ 	.word	0x000000e8
        /*02a0*/ 	.short	0x0100
        /*02a2*/ 	.byte	0x06
	.zero		1


	//   ....[28]....
        /*02a4*/ 	.word	0x00000bc0
        /*02a8*/ 	.word	0x000000ff
        /*02ac*/ 	.word	0x000000d0
        /*02b0*/ 	.short	0x0100
        /*02b2*/ 	.byte	0x06
	.zero		1


	//   ....[29]....
        /*02b4*/ 	.word	0x00000bd0
        /*02b8*/ 	.word	0x000000ff
        /*02bc*/ 	.word	0x000000f0
        /*02c0*/ 	.short	0x0100
        /*02c2*/ 	.byte	0x06
	.zero		1


	//   ....[30]....
        /*02c4*/ 	.word	0x00000be0
        /*02c8*/ 	.word	0x000000ff
        /*02cc*/ 	.word	0x000000d8
        /*02d0*/ 	.short	0x0100
        /*02d2*/ 	.byte	0x06
	.zero		1


	//   ....[31]....
        /*02d4*/ 	.word	0x00000bf0
        /*02d8*/ 	.word	0x000000ff
        /*02dc*/ 	.word	0x000000f8
        /*02e0*/ 	.short	0x0100
        /*02e2*/ 	.byte	0x06
	.zero		1


	//   ....[32]....
        /*02e4*/ 	.word	0x00000ce0
        /*02e8*/ 	.word	0x000000ff
        /*02ec*/ 	.word	0x00000100
        /*02f0*/ 	.short	0x0100
        /*02f2*/ 	.byte	0x05
	.zero		1


	//   ....[33]....
        /*02f4*/ 	.word	0x00000cf0
        /*02f8*/ 	.word	0x000000ff
        /*02fc*/ 	.word	0x00000110
        /*0300*/ 	.short	0x0100
        /*0302*/ 	.byte	0x05
	.zero		1


	//   ....[34]....
        /*0304*/ 	.word	0x00000d00
        /*0308*/ 	.word	0x000000ff
        /*030c*/ 	.word	0x00000108
        /*0310*/ 	.short	0x0100
        /*0312*/ 	.byte	0x05
	.zero		1


	//   ....[35]....
        /*0314*/ 	.word	0x00000d10
        /*0318*/ 	.word	0x000000ff
        /*031c*/ 	.word	0x00000118
        /*0320*/ 	.short	0x0100
        /*0322*/ 	.byte	0x05
	.zero		1


	//   ....[36]....
        /*0324*/ 	.word	0x000015e0
        /*0328*/ 	.word	0x00000003
        /*032c*/ 	.word	0x00000110
        /*0330*/ 	.short	0x010a
        /*0332*/ 	.byte	0xff
	.zero		1


	//   ....[37]....
        /*0334*/ 	.word	0x00001610
        /*0338*/ 	.word	0x00000003
        /*033c*/ 	.word	0x00000100
        /*0340*/ 	.short	0x0101
        /*0342*/ 	.byte	0xff
	.zero		1


	//   ....[38]....
        /*0344*/ 	.word	0x000016e0
        /*0348*/ 	.word	0x000000ff
        /*034c*/ 	.word	0x00000040
        /*0350*/ 	.short	0x010a
        /*0352*/ 	.byte	0x08
	.zero		1


	//   ....[39]....
        /*0354*/ 	.word	0x00001780
        /*0358*/ 	.word	0x000000ff
        /*035c*/ 	.word	0x00000040
        /*0360*/ 	.short	0x010a
        /*0362*/ 	.byte	0x21
	.zero		1


	//   ....[40]....
        /*0364*/ 	.word	0x000018d0
        /*0368*/ 	.word	0x000000ff
        /*036c*/ 	.word	0x00000040
        /*0370*/ 	.short	0x010a
        /*0372*/ 	.byte	0x08
	.zero		1


	//   ....[41]....
        /*0374*/ 	.word	0x000019e0
        /*0378*/ 	.word	0x000000ff
        /*037c*/ 	.word	0x00000098
        /*0380*/ 	.short	0x0101
        /*0382*/ 	.byte	0x04
	.zero		1


	//   ....[42]....
        /*0384*/ 	.word	0x00001a00
        /*0388*/ 	.word	0x000000ff
        /*038c*/ 	.word	0x00000040
        /*0390*/ 	.short	0x010a
        /*0392*/ 	.byte	0x08
	.zero		1


	//   ....[43]....
        /*0394*/ 	.word	0x00001a80
        /*0398*/ 	.word	0x000000ff
        /*039c*/ 	.word	0x00000040
        /*03a0*/ 	.short	0x010a
        /*03a2*/ 	.byte	0x11
	.zero		1


	//   ....[44]....
        /*03a4*/ 	.word	0x00001bd0
        /*03a8*/ 	.word	0x000000ff
        /*03ac*/ 	.word	0x00000040
        /*03b0*/ 	.short	0x010a
        /*03b2*/ 	.byte	0x08
	.zero		1


	//   ....[45]....
        /*03b4*/ 	.word	0x00001d10
        /*03b8*/ 	.word	0x00000002
        /*03bc*/ 	.word	0x000000a0
        /*03c0*/ 	.short	0x010a
        /*03c2*/ 	.byte	0xff
	.zero		1


	//   ....[46]....
        /*03c4*/ 	.word	0x00001dd0
        /*03c8*/ 	.word	0x00000002
        /*03cc*/ 	.word	0x00000000
        /*03d0*/ 	.short	0x0101
        /*03d2*/ 	.byte	0xff
	.zero		1


	//   ....[47]....
        /*03d4*/ 	.word	0x00002330
        /*03d8*/ 	.word	0x000000ff
        /*03dc*/ 	.word	0x00000000
        /*03e0*/ 	.short	0x010a
        /*03e2*/ 	.byte	0x05
	.zero		1


	//   ....[48]....
        /*03e4*/ 	.word	0x000023c0
        /*03e8*/ 	.word	0x000000ff
        /*03ec*/ 	.word	0x00000000
        /*03f0*/ 	.short	0x010a
        /*03f2*/ 	.byte	0x05
	.zero		1


	//   ....[49]....
        /*03f4*/ 	.word	0x00002450
        /*03f8*/ 	.word	0x000000ff
        /*03fc*/ 	.word	0x00000000
        /*0400*/ 	.short	0x010a
        /*0402*/ 	.byte	0x05
	.zero		1


	//   ....[50]....
        /*0404*/ 	.word	0x000024e0
        /*0408*/ 	.word	0x000000ff
        /*040c*/ 	.word	0x00000000
        /*0410*/ 	.short	0x010a
        /*0412*/ 	.byte	0x05
	.zero		1


	//   ....[51]....
        /*0414*/ 	.word	0x00002570
        /*0418*/ 	.word	0x000000ff
        /*041c*/ 	.word	0x00000000
        /*0420*/ 	.short	0x010a
        /*0422*/ 	.byte	0x05
	.zero		1


	//   ....[52]....
        /*0424*/ 	.word	0x00002600
        /*0428*/ 	.word	0x000000ff
        /*042c*/ 	.word	0x00000000
        /*0430*/ 	.short	0x010a
        /*0432*/ 	.byte	0x05
	.zero		1


	//   ....[53]....
        /*0434*/ 	.word	0x00002690
        /*0438*/ 	.word	0x000000ff
        /*043c*/ 	.word	0x00000000
        /*0440*/ 	.short	0x010a
        /*0442*/ 	.byte	0x05
	.zero		1


	//   ....[54]....
        /*0444*/ 	.word	0x00002730
        /*0448*/ 	.word	0x00000000
        /*044c*/ 	.word	0x00000000
        /*0450*/ 	.short	0x010a
        /*0452*/ 	.byte	0xff
	.zero		1


	//   ....[55]....
        /*0454*/ 	.word	0x00002850
        /*0458*/ 	.word	0x00000000
        /*045c*/ 	.word	0x00000100
        /*0460*/ 	.short	0x010a
        /*0462*/ 	.byte	0xff
	.zero		1


	//   ....[56]....
        /*0464*/ 	.word	0x000028b0
        /*0468*/ 	.word	0x00000004
        /*046c*/ 	.word	0x00000000
        /*0470*/ 	.short	0x0101
        /*0472*/ 	.byte	0xff
	.zero		1


	//   ....[57]....
        /*0474*/ 	.word	0x000028d0
        /*0478*/ 	.word	0x000000ff
        /*047c*/ 	.word	0x000000b0
        /*0480*/ 	.short	0x010a
        /*0482*/ 	.byte	0x05
	.zero		1


	//   ....[58]....
        /*0484*/ 	.word	0x000029f0
        /*0488*/ 	.word	0x00000000
        /*048c*/ 	.word	0x000000a0
        /*0490*/ 	.short	0x010a
        /*0492*/ 	.byte	0xff
	.zero		1


	//   ....[59]....
        /*0494*/ 	.word	0x00002b00
        /*0498*/ 	.word	0x00000000
        /*049c*/ 	.word	0x00000000
        /*04a0*/ 	.short	0x0101
        /*04a2*/ 	.byte	0xff
	.zero		1


	//   ....[60]....
        /*04a4*/ 	.word	0x00002b90
        /*04a8*/ 	.word	0x000000ff
        /*04ac*/ 	.word	0x000000b0
        /*04b0*/ 	.short	0x0106
        /*04b2*/ 	.byte	0x05
	.zero		1


	//   ....[61]....
        /*04b4*/ 	.word	0x00002bb0
        /*04b8*/ 	.word	0x000000ff
        /*04bc*/ 	.word	0x000000b0
        /*04c0*/ 	.short	0x010a
        /*04c2*/ 	.byte	0x05
	.zero		1


	//   ....[62]....
        /*04c4*/ 	.word	0x00002c40
        /*04c8*/ 	.word	0x000000ff
        /*04cc*/ 	.word	0x000000b0
        /*04d0*/ 	.short	0x0106
        /*04d2*/ 	.byte	0x04
	.zero		1


	//   ....[63]....
        /*04d4*/ 	.word	0x00002c80
        /*04d8*/ 	.word	0x00000000
        /*04dc*/ 	.word	0x000000b0
        /*04e0*/ 	.short	0x010a
        /*04e2*/ 	.byte	0xff
	.zero		1


	//   ....[64]....
        /*04e4*/ 	.word	0x000031c0
        /*04e8*/ 	.word	0x00000000
        /*04ec*/ 	.word	0x000000a0
        /*04f0*/ 	.short	0x010a
        /*04f2*/ 	.byte	0xff
	.zero		1


	//   ....[65]....
        /*04f4*/ 	.word	0x000032d0
        /*04f8*/ 	.word	0x00000003
        /*04fc*/ 	.word	0x00000000
        /*0500*/ 	.short	0x0101
        /*0502*/ 	.byte	0xff
	.zero		1


	//   ....[66]....
        /*0504*/ 	.word	0x000032e0
        /*0508*/ 	.word	0x000000ff
        /*050c*/ 	.word	0x00000000
        /*0510*/ 	.short	0x010a
        /*0512*/ 	.byte	0x06
	.zero		1


	//   ....[67]....
        /*0514*/ 	.word	0x00003300
        /*0518*/ 	.word	0x000000ff
        /*051c*/ 	.word	0x000000e0
        /*0520*/ 	.short	0x010a
        /*0522*/ 	.byte	0x07
	.zero		1


	//   ....[68]....
        /*0524*/ 	.word	0x000033d0
        /*0528*/ 	.word	0x000000ff
        /*052c*/ 	.word	0x00000000
        /*0530*/ 	.short	0x010a
        /*0532*/ 	.byte	0x06
	.zero		1


	//   ....[69]....
        /*0534*/ 	.word	0x00003500
        /*0538*/ 	.word	0x000000ff
        /*053c*/ 	.word	0x00000000
        /*0540*/ 	.short	0x010a
        /*0542*/ 	.byte	0x1a
	.zero		1


	//   ....[70]....
        /*0544*/ 	.word	0x000037a0
        /*0548*/ 	.word	0x000000ff
        /*054c*/ 	.word	0x00000000
        /*0550*/ 	.short	0x010a
        /*0552*/ 	.byte	0x06
	.zero		1


	//   ....[71]....
        /*0554*/ 	.word	0x00003830
        /*0558*/ 	.word	0x000000ff
        /*055c*/ 	.word	0x00000000
        /*0560*/ 	.short	0x010a
        /*0562*/ 	.byte	0x06
	.zero		1


	//   ....[72]....
        /*0564*/ 	.word	0x000038c0
        /*0568*/ 	.word	0x000000ff
        /*056c*/ 	.word	0x00000000
        /*0570*/ 	.short	0x010a
        /*0572*/ 	.byte	0x06
	.zero		1


	//   ....[73]....
        /*0574*/ 	.word	0x00003950
        /*0578*/ 	.word	0x000000ff
        /*057c*/ 	.word	0x00000000
        /*0580*/ 	.short	0x010a
        /*0582*/ 	.byte	0x07
	.zero		1


	//   ....[74]....
        /*0584*/ 	.word	0x00003d90
        /*0588*/ 	.word	0x00000000
        /*058c*/ 	.word	0x000000a0
        /*0590*/ 	.short	0x010a
        /*0592*/ 	.byte	0xff
	.zero		1


	//   ....[75]....
        /*0594*/ 	.word	0x00003e80
        /*0598*/ 	.word	0x00000000
        /*059c*/ 	.word	0x00000000
        /*05a0*/ 	.short	0x0101
        /*05a2*/ 	.byte	0xff
	.zero		1


	//   ....[76]....
        /*05a4*/ 	.word	0x000041a0
        /*05a8*/ 	.word	0x000000ff
        /*05ac*/ 	.word	0x00000098
        /*05b0*/ 	.short	0x010a
        /*05b2*/ 	.byte	0x06
	.zero		1


	//   ....[77]....
        /*05b4*/ 	.word	0x00004320
        /*05b8*/ 	.word	0x000000ff
        /*05bc*/ 	.word	0x00000088
        /*05c0*/ 	.short	0x010a
        /*05c2*/ 	.byte	0x06
	.zero		1


	//   ....[78]....
        /*05c4*/ 	.word	0x00004650
        /*05c8*/ 	.word	0x000000ff
        /*05cc*/ 	.word	0x00000080
        /*05d0*/ 	.short	0x010b
        /*05d2*/ 	.byte	0x06
	.zero		1


	//   ....[79]....
        /*05d4*/ 	.word	0x00004670
        /*05d8*/ 	.word	0x000000ff
        /*05dc*/ 	.word	0x00000000
        /*05e0*/ 	.short	0x0101
        /*05e2*/ 	.byte	0x25
	.zero		1


	//   ....[80]....
        /*05e4*/ 	.word	0x000046b0
        /*05e8*/ 	.word	0x00000000
        /*05ec*/ 	.word	0x00000088
        /*05f0*/ 	.short	0x010a
        /*05f2*/ 	.byte	0xff
	.zero		1


	//   ....[81]....
        /*05f4*/ 	.word	0x000049e0
        /*05f8*/ 	.word	0x00000000
        /*05fc*/ 	.word	0x000000a0
        /*0600*/ 	.short	0x010a
        /*0602*/ 	.byte	0xff
	.zero		1


	//   ....[82]....
        /*0604*/ 	.word	0x00004af0
        /*0608*/ 	.word	0x00000000
        /*060c*/ 	.word	0x00000000
        /*0610*/ 	.short	0x0101
        /*0612*/ 	.byte	0xff
	.zero		1


	//   ....[83]....
        /*0614*/ 	.word	0x00005490
        /*0618*/ 	.word	0x000000ff
        /*061c*/ 	.word	0x00000080
        /*0620*/ 	.short	0x010a
        /*0622*/ 	.byte	0x2b
	.zero		1


	//   ....[84]....
        /*0624*/ 	.word	0x000054a0
        /*0628*/ 	.word	0x0000009c
        /*062c*/ 	.word	0x000000c0
        /*0630*/ 	.short	0x010a
        /*0632*/ 	.byte	0xff
	.zero		1


	//   ....[85]....
        /*0634*/ 	.word	0x00005630
        /*0638*/ 	.word	0x000000ff
        /*063c*/ 	.word	0x00000080
        /*0640*/ 	.short	0x010a
        /*0642*/ 	.byte	0x2b
	.zero		1


	//   ....[86]....
        /*0644*/ 	.word	0x00005730
        /*0648*/ 	.word	0x000000ff
        /*064c*/ 	.word	0x00000000
        /*0650*/ 	.short	0x0101
        /*0652*/ 	.byte	0x04
	.zero		1


	//   ....[87]....
        /*0654*/ 	.word	0x00005790
        /*0658*/ 	.word	0x0000009c
        /*065c*/ 	.word	0x000000c0
        /*0660*/ 	.short	0x010a
        /*0662*/ 	.byte	0xff
	.zero		1


	//   ....[88]....
        /*0664*/ 	.word	0x00005b50
        /*0668*/ 	.word	0x000000ff
        /*066c*/ 	.word	0x00000000
        /*0670*/ 	.short	0x0101
        /*0672*/ 	.byte	0x05
	.zero		1


	//   ....[89]....
        /*0674*/ 	.word	0x00006c00
        /*0678*/ 	.word	0x00000003
        /*067c*/ 	.word	0x00000110
        /*0680*/ 	.short	0x010a
        /*0682*/ 	.byte	0xff
	.zero		1


	//   ....[90]....
        /*0684*/ 	.word	0x00006c60
        /*0688*/ 	.word	0x00000002
        /*068c*/ 	.word	0x00000040
        /*0690*/ 	.short	0x010a
        /*0692*/ 	.byte	0xff
	.zero		1


	//   ....[91]....
        /*0694*/ 	.word	0x00006cc0
        /*0698*/ 	.word	0x00000002
        /*069c*/ 	.word	0x00000040
        /*06a0*/ 	.short	0x010a
        /*06a2*/ 	.byte	0xff
	.zero		1


	//   ....[92]....
        /*06a4*/ 	.word	0x00006d10
        /*06a8*/ 	.word	0x00000002
        /*06ac*/ 	.word	0x000000a0
        /*06b0*/ 	.short	0x010a
        /*06b2*/ 	.byte	0xff
	.zero		1


	//   ....[93]....
        /*06b4*/ 	.word	0x00006d70
        /*06b8*/ 	.word	0x00000000
        /*06bc*/ 	.word	0x00000000
        /*06c0*/ 	.short	0x010a
        /*06c2*/ 	.byte	0xff
	.zero		1


	//   ....[94]....
        /*06c4*/ 	.word	0x00006dd0
        /*06c8*/ 	.word	0x00000000
        /*06cc*/ 	.word	0x00000000
        /*06d0*/ 	.short	0x010a
        /*06d2*/ 	.byte	0xff
	.zero		1


	//   ....[95]....
        /*06d4*/ 	.word	0x00006e30
        /*06d8*/ 	.word	0x00000000
        /*06dc*/ 	.word	0x00000000
        /*06e0*/ 	.short	0x010a
        /*06e2*/ 	.byte	0xff
	.zero		1


	//   ....[96]....
        /*06e4*/ 	.word	0x00006e90
        /*06e8*/ 	.word	0x00000000
        /*06ec*/ 	.word	0x00000000
        /*06f0*/ 	.short	0x010a
        /*06f2*/ 	.byte	0xff
	.zero		1


	//   ....[97]....
        /*06f4*/ 	.word	0x00006ef0
        /*06f8*/ 	.word	0x00000000
        /*06fc*/ 	.word	0x00000000
        /*0700*/ 	.short	0x010a
        /*0702*/ 	.byte	0xff
	.zero		1


	//   ....[98]....
        /*0704*/ 	.word	0x00006f50
        /*0708*/ 	.word	0x00000000
        /*070c*/ 	.word	0x00000000
        /*0710*/ 	.short	0x010a
        /*0712*/ 	.byte	0xff
	.zero		1


	//   ....[99]....
        /*0714*/ 	.word	0x00006fb0
        /*0718*/ 	.word	0x00000000
        /*071c*/ 	.word	0x00000000
        /*0720*/ 	.short	0x010a
        /*0722*/ 	.byte	0xff
	.zero		1


	//   ....[100]....
        /*0724*/ 	.word	0x00007000
        /*0728*/ 	.word	0x00000000
        /*072c*/ 	.word	0x00000100
        /*0730*/ 	.short	0x010a
        /*0732*/ 	.byte	0xff
	.zero		1


	//   ....[101]....
        /*0734*/ 	.word	0x00007060
        /*0738*/ 	.word	0x00000000
        /*073c*/ 	.word	0x000000b0
        /*0740*/ 	.short	0x010a
        /*0742*/ 	.byte	0xff
	.zero		1


	//   ....[102]....
        /*0744*/ 	.word	0x000070b0
        /*0748*/ 	.word	0x00000000
        /*074c*/ 	.word	0x000000a0
        /*0750*/ 	.short	0x010a
        /*0752*/ 	.byte	0xff
	.zero		1


	//   ....[103]....
        /*0754*/ 	.word	0x00007110
        /*0758*/ 	.word	0x00000000
        /*075c*/ 	.word	0x000000b0
        /*0760*/ 	.short	0x010a
        /*0762*/ 	.byte	0xff
	.zero		1


	//   ....[104]....
        /*0764*/ 	.word	0x00007160
        /*0768*/ 	.word	0x00000000
        /*076c*/ 	.word	0x000000a0
        /*0770*/ 	.short	0x010a
        /*0772*/ 	.byte	0xff
	.zero		1


	//   ....[105]....
        /*0774*/ 	.word	0x000071c0
        /*0778*/ 	.word	0x00000003
        /*077c*/ 	.word	0x000000e0
        /*0780*/ 	.short	0x010a
        /*0782*/ 	.byte	0xff
	.zero		1


	//   ....[106]....
        /*0784*/ 	.word	0x00007220
        /*0788*/ 	.word	0x00000000
        /*078c*/ 	.word	0x00000000
        /*0790*/ 	.short	0x010a
        /*0792*/ 	.byte	0xff
	.zero		1


	//   ....[107]....
        /*0794*/ 	.word	0x00007280
        /*0798*/ 	.word	0x00000000
        /*079c*/ 	.word	0x00000000
        /*07a0*/ 	.short	0x010a
        /*07a2*/ 	.byte	0xff
	.zero		1


	//   ....[108]....
        /*07a4*/ 	.word	0x000072e0
        /*07a8*/ 	.word	0x00000000
        /*07ac*/ 	.word	0x00000000
        /*07b0*/ 	.short	0x010a
        /*07b2*/ 	.byte	0xff
	.zero		1


	//   ....[109]....
        /*07b4*/ 	.word	0x00007340
        /*07b8*/ 	.word	0x00000000
        /*07bc*/ 	.word	0x00000000
        /*07c0*/ 	.short	0x010a
        /*07c2*/ 	.byte	0xff
	.zero		1


	//   ....[110]....
        /*07c4*/ 	.word	0x000073a0
        /*07c8*/ 	.word	0x00000000
        /*07cc*/ 	.word	0x00000000
        /*07d0*/ 	.short	0x010a
        /*07d2*/ 	.byte	0xff
	.zero		1


	//   ....[111]....
        /*07d4*/ 	.word	0x000073f0
        /*07d8*/ 	.word	0x00000000
        /*07dc*/ 	.word	0x000000a0
        /*07e0*/ 	.short	0x010a
        /*07e2*/ 	.byte	0xff
	.zero		1


	//   ....[112]....
        /*07e4*/ 	.word	0x00007450
        /*07e8*/ 	.word	0x00000000
        /*07ec*/ 	.word	0x00000098
        /*07f0*/ 	.short	0x010a
        /*07f2*/ 	.byte	0xff
	.zero		1


	//   ....[113]....
        /*07f4*/ 	.word	0x000074b0
        /*07f8*/ 	.word	0x00000003
        /*07fc*/ 	.word	0x00000088
        /*0800*/ 	.short	0x010a
        /*0802*/ 	.byte	0xff
	.zero		1


	//   ....[114]....
        /*0804*/ 	.word	0x00007500
        /*0808*/ 	.word	0x00000000
        /*080c*/ 	.word	0x000000a0
        /*0810*/ 	.short	0x010a
        /*0812*/ 	.byte	0xff
	.zero		1


	//   ....[115]....
        /*0814*/ 	.word	0x00007560
        /*0818*/ 	.word	0x00000000
        /*081c*/ 	.word	0x00000080
        /*0820*/ 	.short	0x010a
        /*0822*/ 	.byte	0xff
	.zero		1


	//   ....[116]....
        /*0824*/ 	.word	0x000075b0
        /*0828*/ 	.word	0x0000009c
        /*082c*/ 	.word	0x000000c0
        /*0830*/ 	.short	0x010a
        /*0832*/ 	.byte	0xff
	.zero		1


	//----- nvinfo : EIATTR_NUM_MBARRIERS
	.align		4
.L_47:
        /*0834*/ 	.byte	0x03, 0x38
        /*0836*/ 	.short	0x0024


	//----- nvinfo : EIATTR_EXIT_INSTR_OFFSETS
	.align		4
        /*0838*/ 	.byte	0x04, 0x1c
        /*083a*/ 	.short	(.L_49 - .L_48)


	//   ....[0]....
.L_48:
        /*083c*/ 	.word	0x00002760


	//   ....[1]....
        /*0840*/ 	.word	0x00002c50


	//   ....[2]....
        /*0844*/ 	.word	0x00002cb0


	//   ....[3]....
        /*0848*/ 	.word	0x00003bb0


	//   ....[4]....
        /*084c*/ 	.word	0x000046e0


	//   ....[5]....
        /*0850*/ 	.word	0x00004720


	//   ....[6]....
        /*0854*/ 	.word	0x00006bf0


	//----- nvinfo : EIATTR_MAX_THREADS
	.align		4
.L_49:
        /*0858*/ 	.byte	0x04, 0x05
        /*085a*/ 	.short	(.L_51 - .L_50)
.L_50:
        /*085c*/ 	.word	0x00000100
        /*0860*/ 	.word	0x00000001
        /*0864*/ 	.word	0x00000001


	//----- nvinfo : EIATTR_CRS_STACK_SIZE
	.align		4
.L_51:
        /*0868*/ 	.byte	0x04, 0x1e
        /*086a*/ 	.short	(.L_53 - .L_52)
.L_52:
        /*086c*/ 	.word	0x00000000


	//----- nvinfo : EIATTR_CBANK_PARAM_SIZE
	.align		4
.L_53:
        /*0870*/ 	.byte	0x03, 0x19
        /*0872*/ 	.short	0x0800


	//----- nvinfo : EIATTR_PARAM_CBANK
	.align		4
        /*0874*/ 	.byte	0x04, 0x0a
        /*0876*/ 	.short	(.L_55 - .L_54)
	.align		4
.L_54:
        /*0878*/ 	.word	index@(.nv.constant0._ZN7cutlass13device_kernelINS_4gemm6kernel13GemmUniversalIN4cute5tupleIJiiiiEEENS1_10collective13CollectiveMmaINS1_35MainloopSm100TmaUmmaWarpSpecializedILi8ELi2ELi4ENS5_IJNS4_1CILi1EEESB_SB_EEEEENS5_IJNSA_ILi128EEENSA_ILi64EEESE_EEENS_12float_e5m2_tENS5_IJlSB_lEEESH_SI_NS4_8TiledMMAINS4_8MMA_AtomIJNS4_10MMA_TraitsINS4_19SM100_MMA_F8F6F4_SSEJSH_SH_fSE_SF_NS4_17integral_constantINS4_4UMMA5MajorELSP_0EEESQ_NSN_INSO_7ScaleInELSR_0EEESS_EEEEEENS4_6LayoutISC_NS5_IJNSA_ILi0EEESW_SW_EEEEENS5_IJNS4_10UnderscoreESZ_SZ_EEEEENS4_13SM90_TMA_LOADENS4_14ComposedLayoutINS4_7SwizzleILi3ELi4ELi3EEENS4_18smem_ptr_flag_bitsILi8EEENSV_INS5_IJNSA_ILi8EEESE_EEENS5_IJSE_SB_EEEEEEEvNS4_8identityES12_S1C_vS1D_EENS_8epilogue10collective18CollectiveEpilogueINS1F_23Sm100TmaWarpSpecializedILi1ELi1ELi64ELb0ELb0EEEJSG_NS5_IJNSV_ISE_SB_EENSV_ISF_SB_EEEEESH_SI_SH_SI_NS1F_6fusion15FusionCallbacksIS1J_NS1N_17LinearCombinationISH_fSH_fLNS_15FloatRoundStyleE2EEESG_S1M_JEEENS4_5SM1004TMEM4LOAD26SM100_TMEM_LOAD_32dp32b64xES12_NS13_INS14_ILi2ELi4ELi3EEES17_NSV_INS5_IJS18_SF_EEENS5_IJSF_SB_EEEEEEENS4_39AutoVectorizingCopyWithAssumedAlignmentILi128EEENS4_14SM90_TMA_STOREES21_S23_S23_EEEvvEEEEvNT_6ParamsE)
        /*087c*/ 	.short	0x0380
        /*087e*/ 	.short	0x0800


	//----- nvinfo : EIATTR_SW_WAR
	.align		4
.L_55:
        /*0880*/ 	.byte	0x04, 0x36
        /*0882*/ 	.short	(.L_57 - .L_56)
.L_56:
        /*0884*/ 	.word	0x00000008
.L_57:


//--------------------- .nv.callgraph             --------------------------
	.section	.nv.callgraph,"",@"SHT_CUDA_CALLGRAPH"
	.align	4
	.sectionentsize	8
	.align		4
        /*0000*/ 	.word	0x00000000
	.align		4
        /*0004*/ 	.word	0xffffffff
	.align		4
        /*0008*/ 	.word	index@(_ZN7cutlass13device_kernelINS_4gemm6kernel13GemmUniversalIN4cute5tupleIJiiiiEEENS1_10collective13CollectiveMmaINS1_35MainloopSm100TmaUmmaWarpSpecializedILi8ELi2ELi4ENS5_IJNS4_1CILi1EEESB_SB_EEEEENS5_IJNSA_ILi128EEENSA_ILi64EEESE_EEENS_12float_e5m2_tENS5_IJlSB_lEEESH_SI_NS4_8TiledMMAINS4_8MMA_AtomIJNS4_10MMA_TraitsINS4_19SM100_MMA_F8F6F4_SSEJSH_SH_fSE_SF_NS4_17integral_constantINS4_4UMMA5MajorELSP_0EEESQ_NSN_INSO_7ScaleInELSR_0EEESS_EEEEEENS4_6LayoutISC_NS5_IJNSA_ILi0EEESW_SW_EEEEENS5_IJNS4_10UnderscoreESZ_SZ_EEEEENS4_13SM90_TMA_LOADENS4_14ComposedLayoutINS4_7SwizzleILi3ELi4ELi3EEENS4_18smem_ptr_flag_bitsILi8EEENSV_INS5_IJNSA_ILi8EEESE_EEENS5_IJSE_SB_EEEEEEEvNS4_8identityES12_S1C_vS1D_EENS_8epilogue10collective18CollectiveEpilogueINS1F_23Sm100TmaWarpSpecializedILi1ELi1ELi64ELb0ELb0EEEJSG_NS5_IJNSV_ISE_SB_EENSV_ISF_SB_EEEEESH_SI_SH_SI_NS1F_6fusion15FusionCallbacksIS1J_NS1N_17LinearCombinationISH_fSH_fLNS_15FloatRoundStyleE2EEESG_S1M_JEEENS4_5SM1004TMEM4LOAD26SM100_TMEM_LOAD_32dp32b64xES12_NS13_INS14_ILi2ELi4ELi3EEES17_NSV_INS5_IJS18_SF_EEENS5_IJSF_SB_EEEEEEENS4_39AutoVectorizingCopyWithAssumedAlignmentILi128EEENS4_14SM90_TMA_STOREES21_S23_S23_EEEvvEEEEvNT_6ParamsE)
	.align		4
        /*000c*/ 	.word	index@(__assertfail)
	.align		4
        /*0010*/ 	.word	0x00000000
	.align		4
        /*0014*/ 	.word	0xfffffffe
	.align		4
        /*0018*/ 	.word	0x00000000
	.align		4
        /*001c*/ 	.word	0xfffffffd
	.align		4
        /*0020*/ 	.word	0x00000000
	.align		4
        /*0024*/ 	.word	0xfffffffc


//--------------------- .nv.constant4             --------------------------
	.section	.nv.constant4,"a",@progbits
	.align	8
	.align		8
.nv.constant4:
        /*0000*/ 	.dword	__assertfail
	.align		8
        /*0008*/ 	.dword	__unnamed_1
	.align		8
        /*0010*/ 	.dword	__unnamed_2
	.align		8
        /*0018*/ 	.dword	_ZN39_INTERNAL_5cc0d0dd_4_k_cu_d55b02e2_77874cuda3std3__45__cpo5beginE
	.align		8
        /*0020*/ 	.dword	_ZN39_INTERNAL_5cc0d0dd_4_k_cu_d55b02e2_77874cuda3std3__45__cpo3endE
	.align		8
        /*0028*/ 	.dword	_ZN39_INTERNAL_5cc0d0dd_4_k_cu_d55b02e2_77874cuda3std3__45__cpo6cbeginE
	.align		8
        /*0030*/ 	.dword	_ZN39_INTERNAL_5cc0d0dd_4_k_cu_d55b02e2_77874cuda3std3__45__cpo4cendE
	.align		8
        /*0038*/ 	.dword	_ZN39_INTERNAL_5cc0d0dd_4_k_cu_d55b02e2_77874cuda3std3__441_GLOBAL__N__5cc0d0dd_4_k_cu_d55b02e2_77876ignoreE
	.align		8
        /*0040*/ 	.dword	_ZN39_INTERNAL_5cc0d0dd_4_k_cu_d55b02e2_77874cuda3std3__419piecewise_constructE
	.align		8
        /*0048*/ 	.dword	_ZN39_INTERNAL_5cc0d0dd_4_k_cu_d55b02e2_77874cuda3std3__48in_placeE
	.align		8
        /*0050*/ 	.dword	_ZN39_INTERNAL_5cc0d0dd_4_k_cu_d55b02e2_77874cuda3std6ranges3__45__cpo4swapE
	.align		8
        /*0058*/ 	.dword	_ZN39_INTERNAL_5cc0d0dd_4_k_cu_d55b02e2_77874cuda3std6ranges3__45__cpo9iter_moveE
	.align		8
        /*0060*/ 	.dword	_ZN39_INTERNAL_5cc0d0dd_4_k_cu_d55b02e2_77874cute7productE
	.align		8
        /*0068*/ 	.dword	_ZN39_INTERNAL_5cc0d0dd_4_k_cu_d55b02e2_77874cute1_E
	.align		8
        /*0070*/ 	.dword	$str$25
	.align		8
        /*0078*/ 	.dword	$str$26
	.align		8
        /*0080*/ 	.dword	$str$27
	.align		8
        /*0088*/ 	.dword	$str$28


//--------------------- .text._ZN7cutlass13device_kernelINS_4gemm6kernel13GemmUniversalIN4cute5tupleIJiiiiEEENS1_10collective13CollectiveMmaINS1_35MainloopSm100TmaUmmaWarpSpecializedILi8ELi2ELi4ENS5_IJNS4_1CILi1EEESB_SB_EEEEENS5_IJNSA_ILi128EEENSA_ILi64EEESE_EEENS_12float_e5m2_tENS5_IJlSB_lEEESH_SI_NS4_8TiledMMAINS4_8MMA_AtomIJNS4_10MMA_TraitsINS4_19SM100_MMA_F8F6F4_SSEJSH_SH_fSE_SF_NS4_17integral_constantINS4_4UMMA5MajorELSP_0EEESQ_NSN_INSO_7ScaleInELSR_0EEESS_EEEEEENS4_6LayoutISC_NS5_IJNSA_ILi0EEESW_SW_EEEEENS5_IJNS4_10UnderscoreESZ_SZ_EEEEENS4_13SM90_TMA_LOADENS4_14ComposedLayoutINS4_7SwizzleILi3ELi4ELi3EEENS4_18smem_ptr_flag_bitsILi8EEENSV_INS5_IJNSA_ILi8EEESE_EEENS5_IJSE_SB_EEEEEEEvNS4_8identityES12_S1C_vS1D_EENS_8epilogue10collective18CollectiveEpilogueINS1F_23Sm100TmaWarpSpecializedILi1ELi1ELi64ELb0ELb0EEEJSG_NS5_IJNSV_ISE_SB_EENSV_ISF_SB_EEEEESH_SI_SH_SI_NS1F_6fusion15FusionCallbacksIS1J_NS1N_17LinearCombinationISH_fSH_fLNS_15FloatRoundStyleE2EEESG_S1M_JEEENS4_5SM1004TMEM4LOAD26SM100_TMEM_LOAD_32dp32b64xES12_NS13_INS14_ILi2ELi4ELi3EEES17_NSV_INS5_IJS18_SF_EEENS5_IJSF_SB_EEEEEEENS4_39AutoVectorizingCopyWithAssumedAlignmentILi128EEENS4_14SM90_TMA_STOREES21_S23_S23_EEEvvEEEEvNT_6ParamsE --------------------------
	.section	.text._ZN7cutlass13device_kernelINS_4gemm6kernel13GemmUniversalIN4cute5tupleIJiiiiEEENS1_10collective13CollectiveMmaINS1_35MainloopSm100TmaUmmaWarpSpecializedILi8ELi2ELi4ENS5_IJNS4_1CILi1EEESB_SB_EEEEENS5_IJNSA_ILi128EEENSA_ILi64EEESE_EEENS_12float_e5m2_tENS5_IJlSB_lEEESH_SI_NS4_8TiledMMAINS4_8MMA_AtomIJNS4_10MMA_TraitsINS4_19SM100_MMA_F8F6F4_SSEJSH_SH_fSE_SF_NS4_17integral_constantINS4_4UMMA5MajorELSP_0EEESQ_NSN_INSO_7ScaleInELSR_0EEESS_EEEEEENS4_6LayoutISC_NS5_IJNSA_ILi0EEESW_SW_EEEEENS5_IJNS4_10UnderscoreESZ_SZ_EEEEENS4_13SM90_TMA_LOADENS4_14ComposedLayoutINS4_7SwizzleILi3ELi4ELi3EEENS4_18smem_ptr_flag_bitsILi8EEENSV_INS5_IJNSA_ILi8EEESE_EEENS5_IJSE_SB_EEEEEEEvNS4_8identityES12_S1C_vS1D_EENS_8epilogue10collective18CollectiveEpilogueINS1F_23Sm100TmaWarpSpecializedILi1ELi1ELi64ELb0ELb0EEEJSG_NS5_IJNSV_ISE_SB_EENSV_ISF_SB_EEEEESH_SI_SH_SI_NS1F_6fusion15FusionCallbacksIS1J_NS1N_17LinearCombinationISH_fSH_fLNS_15FloatRoundStyleE2EEESG_S1M_JEEENS4_5SM1004TMEM4LOAD26SM100_TMEM_LOAD_32dp32b64xES12_NS13_INS14_ILi2ELi4ELi3EEES17_NSV_INS5_IJS18_SF_EEENS5_IJSF_SB_EEEEEEENS4_39AutoVectorizingCopyWithAssumedAlignmentILi128EEENS4_14SM90_TMA_STOREES21_S23_S23_EEEvvEEEEvNT_6ParamsE,"ax",@progbits
	.align	128
.text._ZN7cutlass13device_kernelINS_4gemm6kernel13GemmUniversalIN4cute5tupleIJiiiiEEENS1_10collective13CollectiveMmaINS1_35MainloopSm100TmaUmmaWarpSpecializedILi8ELi2ELi4ENS5_IJNS4_1CILi1EEESB_SB_EEEEENS5_IJNSA_ILi128EEENSA_ILi64EEESE_EEENS_12float_e5m2_tENS5_IJlSB_lEEESH_SI_NS4_8TiledMMAINS4_8MMA_AtomIJNS4_10MMA_TraitsINS4_19SM100_MMA_F8F6F4_SSEJSH_SH_fSE_SF_NS4_17integral_constantINS4_4UMMA5MajorELSP_0EEESQ_NSN_INSO_7ScaleInELSR_0EEESS_EEEEEENS4_6LayoutISC_NS5_IJNSA_ILi0EEESW_SW_EEEEENS5_IJNS4_10UnderscoreESZ_SZ_EEEEENS4_13SM90_TMA_LOADENS4_14ComposedLayoutINS4_7SwizzleILi3ELi4ELi3EEENS4_18smem_ptr_flag_bitsILi8EEENSV_INS5_IJNSA_ILi8EEESE_EEENS5_IJSE_SB_EEEEEEEvNS4_8identityES12_S1C_vS1D_EENS_8epilogue10collective18CollectiveEpilogueINS1F_23Sm100TmaWarpSpecializedILi1ELi1ELi64ELb0ELb0EEEJSG_NS5_IJNSV_ISE_SB_EENSV_ISF_SB_EEEEESH_SI_SH_SI_NS1F_6fusion15FusionCallbacksIS1J_NS1N_17LinearCombinationISH_fSH_fLNS_15FloatRoundStyleE2EEESG_S1M_JEEENS4_5SM1004TMEM4LOAD26SM100_TMEM_LOAD_32dp32b64xES12_NS13_INS14_ILi2ELi4ELi3EEES17_NSV_INS5_IJS18_SF_EEENS5_IJSF_SB_EEEEEEENS4_39AutoVectorizingCopyWithAssumedAlignmentILi128EEENS4_14SM90_TMA_STOREES21_S23_S23_EEEvvEEEEvNT_6ParamsE:
        .type           _ZN7cutlass13device_kernelINS_4gemm6kernel13GemmUniversalIN4cute5tupleIJiiiiEEENS1_10collective13CollectiveMmaINS1_35MainloopSm100TmaUmmaWarpSpecializedILi8ELi2ELi4ENS5_IJNS4_1CILi1EEESB_SB_EEEEENS5_IJNSA_ILi128EEENSA_ILi64EEESE_EEENS_12float_e5m2_tENS5_IJlSB_lEEESH_SI_NS4_8TiledMMAINS4_8MMA_AtomIJNS4_10MMA_TraitsINS4_19SM100_MMA_F8F6F4_SSEJSH_SH_fSE_SF_NS4_17integral_constantINS4_4UMMA5MajorELSP_0EEESQ_NSN_INSO_7ScaleInELSR_0EEESS_EEEEEENS4_6LayoutISC_NS5_IJNSA_ILi0EEESW_SW_EEEEENS5_IJNS4_10UnderscoreESZ_SZ_EEEEENS4_13SM90_TMA_LOADENS4_14ComposedLayoutINS4_7SwizzleILi3ELi4ELi3EEENS4_18smem_ptr_flag_bitsILi8EEENSV_INS5_IJNSA_ILi8EEESE_EEENS5_IJSE_SB_EEEEEEEvNS4_8identityES12_S1C_vS1D_EENS_8epilogue10collective18CollectiveEpilogueINS1F_23Sm100TmaWarpSpecializedILi1ELi1ELi64ELb0ELb0EEEJSG_NS5_IJNSV_ISE_SB_EENSV_ISF_SB_EEEEESH_SI_SH_SI_NS1F_6fusion15FusionCallbacksIS1J_NS1N_17LinearCombinationISH_fSH_fLNS_15FloatRoundStyleE2EEESG_S1M_JEEENS4_5SM1004TMEM4LOAD26SM100_TMEM_LOAD_32dp32b64xES12_NS13_INS14_ILi2ELi4ELi3EEES17_NSV_INS5_IJS18_SF_EEENS5_IJSF_SB_EEEEEEENS4_39AutoVectorizingCopyWithAssumedAlignmentILi128EEENS4_14SM90_TMA_STOREES21_S23_S23_EEEvvEEEEvNT_6ParamsE,@function
        .size           _ZN7cutlass13device_kernelINS_4gemm6kernel13GemmUniversalIN4cute5tupleIJiiiiEEENS1_10collective13CollectiveMmaINS1_35MainloopSm100TmaUmmaWarpSpecializedILi8ELi2ELi4ENS5_IJNS4_1CILi1EEESB_SB_EEEEENS5_IJNSA_ILi128EEENSA_ILi64EEESE_EEENS_12float_e5m2_tENS5_IJlSB_lEEESH_SI_NS4_8TiledMMAINS4_8MMA_AtomIJNS4_10MMA_TraitsINS4_19SM100_MMA_F8F6F4_SSEJSH_SH_fSE_SF_NS4_17integral_constantINS4_4UMMA5MajorELSP_0EEESQ_NSN_INSO_7ScaleInELSR_0EEESS_EEEEEENS4_6LayoutISC_NS5_IJNSA_ILi0EEESW_SW_EEEEENS5_IJNS4_10UnderscoreESZ_SZ_EEEEENS4_13SM90_TMA_LOADENS4_14ComposedLayoutINS4_7SwizzleILi3ELi4ELi3EEENS4_18smem_ptr_flag_bitsILi8EEENSV_INS5_IJNSA_ILi8EEESE_EEENS5_IJSE_SB_EEEEEEEvNS4_8identityES12_S1C_vS1D_EENS_8epilogue10collective18CollectiveEpilogueINS1F_23Sm100TmaWarpSpecializedILi1ELi1ELi64ELb0ELb0EEEJSG_NS5_IJNSV_ISE_SB_EENSV_ISF_SB_EEEEESH_SI_SH_SI_NS1F_6fusion15FusionCallbacksIS1J_NS1N_17LinearCombinationISH_fSH_fLNS_15FloatRoundStyleE2EEESG_S1M_JEEENS4_5SM1004TMEM4LOAD26SM100_TMEM_LOAD_32dp32b64xES12_NS13_INS14_ILi2ELi4ELi3EEES17_NSV_INS5_IJS18_SF_EEENS5_IJSF_SB_EEEEEEENS4_39AutoVectorizingCopyWithAssumedAlignmentILi128EEENS4_14SM90_TMA_STOREES21_S23_S23_EEEvvEEEEvNT_6ParamsE,(.L_x_140 - _ZN7cutlass13device_kernelINS_4gemm6kernel13GemmUniversalIN4cute5tupleIJiiiiEEENS1_10collective13CollectiveMmaINS1_35MainloopSm100TmaUmmaWarpSpecializedILi8ELi2ELi4ENS5_IJNS4_1CILi1EEESB_SB_EEEEENS5_IJNSA_ILi128EEENSA_ILi64EEESE_EEENS_12float_e5m2_tENS5_IJlSB_lEEESH_SI_NS4_8TiledMMAINS4_8MMA_AtomIJNS4_10MMA_TraitsINS4_19SM100_MMA_F8F6F4_SSEJSH_SH_fSE_SF_NS4_17integral_constantINS4_4UMMA5MajorELSP_0EEESQ_NSN_INSO_7ScaleInELSR_0EEESS_EEEEEENS4_6LayoutISC_NS5_IJNSA_ILi0EEESW_SW_EEEEENS5_IJNS4_10UnderscoreESZ_SZ_EEEEENS4_13SM90_TMA_LOADENS4_14ComposedLayoutINS4_7SwizzleILi3ELi4ELi3EEENS4_18smem_ptr_flag_bitsILi8EEENSV_INS5_IJNSA_ILi8EEESE_EEENS5_IJSE_SB_EEEEEEEvNS4_8identityES12_S1C_vS1D_EENS_8epilogue10collective18CollectiveEpilogueINS1F_23Sm100TmaWarpSpecializedILi1ELi1ELi64ELb0ELb0EEEJSG_NS5_IJNSV_ISE_SB_EENSV_ISF_SB_EEEEESH_SI_SH_SI_NS1F_6fusion15FusionCallbacksIS1J_NS1N_17LinearCombinationISH_fSH_fLNS_15FloatRoundStyleE2EEESG_S1M_JEEENS4_5SM1004TMEM4LOAD26SM100_TMEM_LOAD_32dp32b64xES12_NS13_INS14_ILi2ELi4ELi3EEES17_NSV_INS5_IJS18_SF_EEENS5_IJSF_SB_EEEEEEENS4_39AutoVectorizingCopyWithAssumedAlignmentILi128EEENS4_14SM90_TMA_STOREES21_S23_S23_EEEvvEEEEvNT_6ParamsE)
        .other          _ZN7cutlass13device_kernelINS_4gemm6kernel13GemmUniversalIN4cute5tupleIJiiiiEEENS1_10collective13CollectiveMmaINS1_35MainloopSm100TmaUmmaWarpSpecializedILi8ELi2ELi4ENS5_IJNS4_1CILi1EEESB_SB_EEEEENS5_IJNSA_ILi128EEENSA_ILi64EEESE_EEENS_12float_e5m2_tENS5_IJlSB_lEEESH_SI_NS4_8TiledMMAINS4_8MMA_AtomIJNS4_10MMA_TraitsINS4_19SM100_MMA_F8F6F4_SSEJSH_SH_fSE_SF_NS4_17integral_constantINS4_4UMMA5MajorELSP_0EEESQ_NSN_INSO_7ScaleInELSR_0EEESS_EEEEEENS4_6LayoutISC_NS5_IJNSA_ILi0EEESW_SW_EEEEENS5_IJNS4_10UnderscoreESZ_SZ_EEEEENS4_13SM90_TMA_LOADENS4_14ComposedLayoutINS4_7SwizzleILi3ELi4ELi3EEENS4_18smem_ptr_flag_bitsILi8EEENSV_INS5_IJNSA_ILi8EEESE_EEENS5_IJSE_SB_EEEEEEEvNS4_8identityES12_S1C_vS1D_EENS_8epilogue10collective18CollectiveEpilogueINS1F_23Sm100TmaWarpSpecializedILi1ELi1ELi64ELb0ELb0EEEJSG_NS5_IJNSV_ISE_SB_EENSV_ISF_SB_EEEEESH_SI_SH_SI_NS1F_6fusion15FusionCallbacksIS1J_NS1N_17LinearCombinationISH_fSH_fLNS_15FloatRoundStyleE2EEESG_S1M_JEEENS4_5SM1004TMEM4LOAD26SM100_TMEM_LOAD_32dp32b64xES12_NS13_INS14_ILi2ELi4ELi3EEES17_NSV_INS5_IJS18_SF_EEENS5_IJSF_SB_EEEEEEENS4_39AutoVectorizingCopyWithAssumedAlignmentILi128EEENS4_14SM90_TMA_STOREES21_S23_S23_EEEvvEEEEvNT_6ParamsE,@"STO_CUDA_ENTRY STV_DEFAULT"
_ZN7cutlass13device_kernelINS_4gemm6kernel13GemmUniversalIN4cute5tupleIJiiiiEEENS1_10collective13CollectiveMmaINS1_35MainloopSm100TmaUmmaWarpSpecializedILi8ELi2ELi4ENS5_IJNS4_1CILi1EEESB_SB_EEEEENS5_IJNSA_ILi128EEENSA_ILi64EEESE_EEENS_12float_e5m2_tENS5_IJlSB_lEEESH_SI_NS4_8TiledMMAINS4_8MMA_AtomIJNS4_10MMA_TraitsINS4_19SM100_MMA_F8F6F4_SSEJSH_SH_fSE_SF_NS4_17integral_constantINS4_4UMMA5MajorELSP_0EEESQ_NSN_INSO_7ScaleInELSR_0EEESS_EEEEEENS4_6LayoutISC_NS5_IJNSA_ILi0EEESW_SW_EEEEENS5_IJNS4_10UnderscoreESZ_SZ_EEEEENS4_13SM90_TMA_LOADENS4_14ComposedLayoutINS4_7SwizzleILi3ELi4ELi3EEENS4_18smem_ptr_flag_bitsILi8EEENSV_INS5_IJNSA_ILi8EEESE_EEENS5_IJSE_SB_EEEEEEEvNS4_8identityES12_S1C_vS1D_EENS_8epilogue10collective18CollectiveEpilogueINS1F_23Sm100TmaWarpSpecializedILi1ELi1ELi64ELb0ELb0EEEJSG_NS5_IJNSV_ISE_SB_EENSV_ISF_SB_EEEEESH_SI_SH_SI_NS1F_6fusion15FusionCallbacksIS1J_NS1N_17LinearCombinationISH_fSH_fLNS_15FloatRoundStyleE2EEESG_S1M_JEEENS4_5SM1004TMEM4LOAD26SM100_TMEM_LOAD_32dp32b64xES12_NS13_INS14_ILi2ELi4ELi3EEES17_NSV_INS5_IJS18_SF_EEENS5_IJSF_SB_EEEEEEENS4_39AutoVectorizingCopyWithAssumedAlignmentILi128EEENS4_14SM90_TMA_STOREES21_S23_S23_EEEvvEEEEvNT_6ParamsE:
[----:B------:R-:W1:Y:S01]  /*0000*/  LDC R1, c[0x0][0x37c] ;  /* 0x0000df00ff017b82 */ /* 0x000e620000000800 */
[----:B------:R-:W2:Y:S01]  /*0010*/  S2R R166, SR_TID.X ;  /* 0x0000000000a67919 */ /* 0x000ea20000002100 */
[----:B------:R-:W3:Y:S01]  /*0020*/  LDCU.64 UR4, c[0x0][0x890] ;  /* 0x00011200ff0477ac */ /* 0x000ee20008000a00 */
[----:B------:R-:W-:Y:S02]  /*0030*/  PRMT R164, RZ, 0x7610, R164 ;  /* 0x00007610ffa47816 */ /* 0x000fe400000000a4 */
[----:B------:R-:W-:Y:S01]  /*0040*/  ELECT P5, URZ, PT ;  /* 0x0000000000ff782f */ /* 0x000fe200038a0000 */
[----:B------:R-:W4:Y:S01]  /*0050*/  LDCU.64 UR40, c[0x0][0x358] ;  /* 0x00006b00ff2877ac */ /* 0x000f220008000a00 */
[----:B---3--:R-:W-:-:S04]  /*0060*/  UISETP.NE.U32.AND UP0, UPT, UR4, URZ, UPT ;  /* 0x000000ff0400728c */ /* 0x008fc8000bf05070 */
[----:B------:R-:W-:Y:S01]  /*0070*/  UISETP.NE.AND.EX UP0, UPT, UR5, URZ, UPT, UP0 ;  /* 0x000000ff0500728c */ /* 0x000fe2000bf05300 */
[----:B--2---:R-:W-:-:S05]  /*0080*/  SHF.R.U32.HI R169, RZ, 0x5, R166 ;  /* 0x00000005ffa97819 */ /* 0x004fca00000116a6 */
[----:B------:R-:W2:Y:S02]  /*0090*/  SHFL.IDX PT, R0, R169, RZ, 0x1f ;  /* 0x00001fffa9007589 */ /* 0x000ea400000e0000 */
[----:B--2---:R-:W-:Y:S01]  /*00a0*/  R2UR UR8, R0 ;  /* 0x00000000000872ca */ /* 0x004fe200000e0000 */
[----:B-1--4-:R-:W-:-:S14]  /*00b0*/  BRA.U UP0, `(.L_x_0) ;  /* 0x00000001002c7547 */ /* 0x012fdc000b800000 */
[----:B------:R-:W1:Y:S02]  /*00c0*/  LDCU.64 UR6, c[0x0][0x888] ;  /* 0x00011100ff0677ac */ /* 0x000e640008000a00 */
[----:B-1----:R-:W-:-:S04]  /*00d0*/  UISETP.NE.U32.AND UP0, UPT, UR6, URZ, UPT ;  /* 0x000000ff0600728c */ /* 0x002fc8000bf05070 */
[----:B------:R-:W-:-:S09]  /*00e0*/  UISETP.NE.AND.EX UP0, UPT, UR7, URZ, UPT, UP0 ;  /* 0x000000ff0700728c */ /* 0x000fd2000bf05300 */
[----:B------:R-:W-:Y:S05]  /*00f0*/  BRA.U !UP0, `(.L_x_1) ;  /* 0x0000000108107547 */ /* 0x000fea000b800000 */
[----:B------:R-:W1:Y:S02]  /*0100*/  LDC.64 R2, c[0x0][0x888] ;  /* 0x00022200ff027b82 */ /* 0x000e640000000a00 */
[----:B-1----:R1:W5:Y:S01]  /*0110*/  LDG.E R81, desc[UR40][R2.64] ;  /* 0x0000002802517981 */ /* 0x002362000c1e1900 */
[----:B------:R-:W-:Y:S01]  /*0120*/  HFMA2 R164, -RZ, RZ, 0, 5.9604644775390625e-08 ;  /* 0x00000001ffa47431 */ /* 0x000fe200000001ff */
[----:B------:R-:W-:Y:S05]  /*0130*/  BRA `(.L_x_0) ;  /* 0x00000000000c7947 */ /* 0x000fea0003800000 */
.L_x_1:
[----:B------:R-:W1:Y:S01]  /*0140*/  LDCU UR6, c[0x0][0x880] ;  /* 0x00011000ff0677ac */ /* 0x000e620008000800 */
[----:B------:R-:W-:Y:S01]  /*0150*/  HFMA2 R164, -RZ, RZ, 0, 5.9604644775390625e-08 ;  /* 0x00000001ffa47431 */ /* 0x000fe200000001ff */
[----:B-1----:R-:W-:-:S07]  /*0160*/  MOV R81, UR6 ;  /* 0x0000000600517c02 */ /* 0x002fce0008000f00 */
.L_x_0:
[----:B------:R-:W2:Y:S02]  /*0170*/  LDCU.64 UR6, c[0x0][0x8b0] ;  /* 0x00011600ff0677ac */ /* 0x000ea40008000a00 */
[----:B--2---:R-:W-:-:S04]  /*0180*/  UISETP.NE.U32.AND UP0, UPT, UR6, URZ, UPT ;  /* 0x000000ff0600728c */ /* 0x004fc8000bf05070 */
[----:B------:R-:W-:-:S09]  /*0190*/  UISETP.NE.AND.EX UP0, UPT, UR7, URZ, UPT, UP0 ;  /* 0x000000ff0700728c */ /* 0x000fd2000bf05300 */
[----:B------:R-:W-:Y:S05]  /*01a0*/  BRA.U UP0, `(.L_x_2) ;  /* 0x0000000100247547 */ /* 0x000fea000b800000 */
[----:B------:R-:W2:Y:S02]  /*01b0*/  LDCU.64 UR6, c[0x0][0x8a8] ;  /* 0x00011500ff0677ac */ /* 0x000ea40008000a00 */
[----:B--2---:R-:W-:-:S04]  /*01c0*/  UISETP.NE.U32.AND UP0, UPT, UR6, URZ, UPT ;  /* 0x000000ff0600728c */ /* 0x004fc8000bf05070 */
[----:B------:R-:W-:-:S09]  /*01d0*/  UISETP.NE.AND.EX UP0, UPT, UR7, URZ, UPT, UP0 ;  /* 0x000000ff0700728c */ /* 0x000fd2000bf05300 */
[----:B------:R-:W-:Y:S05]  /*01e0*/  BRA.U !UP0, `(.L_x_3) ;  /* 0x00000001080c7547 */ /* 0x000fea000b800000 */
[----:B------:R-:W2:Y:S02]  /*01f0*/  LDC.64 R78, c[0x0][0x8a8] ;  /* 0x00022a00ff4e7b82 */ /* 0x000ea40000000a00 */
[----:B--2---:R2:W5:Y:S01]  /*0200*/  LDG.E R78, desc[UR40][R78.64] ;  /* 0x000000284e4e7981 */ /* 0x004562000c1e1900 */
[----:B------:R-:W-:Y:S05]  /*0210*/  BRA `(.L_x_2) ;  /* 0x0000000000087947 */ /* 0x000fea0003800000 */
.L_x_3:
[----:B------:R-:W2:Y:S02]  /*0220*/  LDCU UR6, c[0x0][0x8a0] ;  /* 0x00011400ff0677ac */ /* 0x000ea40008000800 */
[----:B--2---:R-:W-:Y:S02]  /*0230*/  MOV R78, UR6 ;  /* 0x00000006004e7c02 */ /* 0x004fe40008000f00 */
.L_x_2:
[----:B------:R-:W-:Y:S01]  /*0240*/  IMAD.U32 R0, RZ, RZ, UR8 ;  /* 0x00000008ff007e24 */ /* 0x000fe2000f8e00ff */
[----:B------:R-:W-:Y:S04]  /*0250*/  BSSY.RECONVERGENT B0, `(.L_x_4) ;  /* 0x000000c000007945 */ /* 0x000fe80003800200 */
[C---:B------:R-:W-:Y:S02]  /*0260*/  ISETP.NE.OR P1, PT, R0.reuse, 0x1, !P5 ;  /* 0x000000010000780c */ /* 0x040fe40006f25670 */
[----:B------:R-:W-:-:S11]  /*0270*/  ISETP.NE.OR P0, PT, R0, 0x3, !P5 ;  /* 0x000000030000780c */ /* 0x000fd60006f05670 */
[----:B------:R-:W-:Y:S05]  /*0280*/  @P1 BRA `(.L_x_5) ;  /* 0x0000000000201947 */ /* 0x000fea0003800000 */
[----:B------:R-:W3:Y:S02]  /*0290*/  LDCU.64 UR6, c[0x0][0x348] ;  /* 0x00006900ff0677ac */ /* 0x000ee40008000a00 */
[----:B---3--:R-:W-:Y:S02]  /*02a0*/  UIADD3 UR10, UP1, UPT, UR6, 0x80, URZ ;  /* 0x00000080060a7890 */ /* 0x008fe4000ff3e0ff */
[----:B------:R-:W-:Y:S02]  /*02b0*/  UIADD3 UR6, UP0, UPT, UR6, 0x180, URZ ;  /* 0x0000018006067890 */ /* 0x000fe4000ff1e0ff */
[----:B------:R-:W-:Y:S02]  /*02c0*/  UIADD3.X UR11, UPT, UPT, URZ, UR7, URZ, UP1, !UPT ;  /* 0x00000007ff0b7290 */ /* 0x000fe40008ffe4ff */
[----:B------:R-:W-:-:S07]  /*02d0*/  UIADD3.X UR7, UPT, UPT, URZ, UR7, URZ, UP0, !UPT ;  /* 0x00000007ff077290 */ /* 0x000fce00087fe4ff */
[----:B------:R3:W-:Y:S02]  /*02e0*/  UTMACCTL.PF [UR10] ;  /* 0x000000000a0079b9 */ /* 0x0007e40008040000 */
[----:B------:R3:W-:Y:S02]  /*02f0*/  UTMACCTL.PF [UR6] ;  /* 0x00000000060079b9 */ /* 0x0007e40008040000 */
[----:B---3--:R-:W-:Y:S01]  /*0300*/  NOP ;  /* 0x0000000000007918 */ /* 0x008fe20000000000 */
.L_x_5:
[----:B------:R-:W-:Y:S05]  /*0310*/  BSYNC.RECONVERGENT B0 ;  /* 0x0000000000007941 */ /* 0x000fea0003800200 */
.L_x_4:
[----:B------:R-:W-:Y:S04]  /*0320*/  BSSY.RECONVERGENT B0, `(.L_x_6) ;  /* 0x000000a000007945 */ /* 0x000fe80003800200 */
        /* <DEDUP_REMOVED lines=9> */
.L_x_7:
[----:B------:R-:W-:Y:S05]  /*03c0*/  BSYNC.RECONVERGENT B0 ;  /* 0x0000000000007941 */ /* 0x000fea0003800200 */
.L_x_6:
[----:B------:R-:W3:Y:S01]  /*03d0*/  LDCU.64 UR6, c[0x0][0x888] ;  /* 0x00011100ff0677ac */ /* 0x000ee20008000a00 */
[----:B------:R-:W-:Y:S02]  /*03e0*/  UISETP.EQ.U32.AND UP1, UPT, UR4, URZ, UPT ;  /* 0x000000ff0400728c */ /* 0x000fe4000bf22070 */
[----:B------:R-:W-:Y:S02]  /*03f0*/  UPLOP3.LUT UP2, UPT, UPT, UPT, UPT, 0x80, 0x8 ;  /* 0x000000000008789c */ /* 0x000fe40003f4f070 */
[----:B---3--:R-:W-:-:S04]  /*0400*/  UISETP.NE.U32.AND UP0, UPT, UR6, URZ, UPT ;  /* 0x000000ff0600728c */ /* 0x008fc8000bf05070 */
[----:B------:R-:W-:-:S04]  /*0410*/  UISETP.NE.AND.EX UP0, UPT, UR7, URZ, UPT, UP0 ;  /* 0x000000ff0700728c */ /* 0x000fc8000bf05300 */
[----:B------:R-:W-:-:S04]  /*0420*/  UISETP.EQ.OR.EX UP3, UPT, UR5, URZ, !UP0, UP1 ;  /* 0x000000ff0500728c */ /* 0x000fc8000c762710 */
[----:B------:R-:W-:-:S05]  /*0430*/  UP2UR UR44, UPR, URZ, 0x8 ;  /* 0x00000008ff2c7883 */ /* 0x000fca0008000000 */
[----:B------:R-:W-:Y:S07]  /*0440*/  BRA.U !UP3, `(.L_x_8) ;  /* 0x000000010b207547 */ /* 0x000fee000b800000 */
[----:B------:R-:W-:Y:S01]  /*0450*/  UISETP.NE.U32.AND UP2, UPT, UR4, URZ, UPT ;  /* 0x000000ff0400728c */ /* 0x000fe2000bf45070 */
[----:B-----5:R-:W-:Y:S01]  /*0460*/  FSETP.NEU.AND P0, PT, R81, RZ, PT ;  /* 0x000000ff5100720b */ /* 0x020fe20003f0d000 */
[----:B------:R-:W-:Y:S02]  /*0470*/  USEL UR4, URZ, 0xffffffff, UP0 ;  /* 0xffffffffff047887 */ /* 0x000fe40008000000 */
[----:B------:R-:W-:-:S10]  /*0480*/  UISETP.NE.AND.EX UP2, UPT, UR5, URZ, UPT, UP2 ;  /* 0x000000ff0500728c */ /* 0x000fd4000bf45320 */
[----:B------:R-:W-:Y:S01]  /*0490*/  VOTEU.ANY UP1, P0 ;  /* 0x0000000000ff7886 */ /* 0x000fe20000020100 */
[----:B------:R-:W-:-:S04]  /*04a0*/  @!UP2 USEL UR4, URZ, 0xffffffff, UP1 ;  /* 0xffffffffff04a887 */ /* 0x000fc80008800000 */
[----:B------:R-:W-:-:S04]  /*04b0*/  ULOP3.LUT UR4, UR4, 0x1, URZ, 0xc0, !UPT ;  /* 0x0000000104047892 */ /* 0x000fc8000f8ec0ff */
[----:B------:R-:W-:-:S11]  /*04c0*/  UISETP.NE.U32.AND UP2, UPT, UR4, 0x1, UPT ;  /* 0x000000010400788c */ /* 0x000fd6000bf45070 */
.L_x_8:
[----:B-1----:R-:W1:Y:S01]  /*04d0*/  SHFL.IDX PT, R2, R169, RZ, 0x1f ;  /* 0x00001fffa9027589 */ /* 0x002e6200000e0000 */
[----:B------:R-:W-:-:S04]  /*04e0*/  UISETP.NE.AND UP1, UPT, UR8, 0x2, UPT ;  /* 0x000000020800788c */ /* 0x000fc8000bf25270 */
[----:B------:R-:W-:Y:S01]  /*04f0*/  USEL UR13, URZ, 0x1, UP1 ;  /* 0x00000001ff0d7887 */ /* 0x000fe20008800000 */
[----:B-1----:R-:W-:-:S13]  /*0500*/  ISETP.NE.AND P0, PT, R2, RZ, PT ;  /* 0x000000ff0200720c */ /* 0x002fda0003f05270 */
[----:B------:R-:W-:Y:S05]  /*0510*/  @P0 BRA `(.L_x_9) ;  /* 0x0000000000680947 */ /* 0x000fea0003800000 */
[----:B------:R-:W1:Y:S01]  /*0520*/  S2UR UR5, SR_CgaCtaId ;  /* 0x00000000000579c3 */ /* 0x000e620000008800 */
[----:B------:R-:W-:Y:S01]  /*0530*/  UMOV UR6, 0x400 ;  /* 0x0000040000067882 */ /* 0x000fe20000000000 */
[----:B------:R-:W-:Y:S01]  /*0540*/  UMOV UR4, 0x1 ;  /* 0x0000000100047882 */ /* 0x000fe20000000000 */
[----:B------:R-:W-:Y:S01]  /*0550*/  ELECT P0, URZ, PT ;  /* 0x0000000000ff782f */ /* 0x000fe20003800000 */
[----:B-1----:R-:W-:Y:S02]  /*0560*/  ULEA UR5, UR5, UR6, 0x18 ;  /* 0x0000000605057291 */ /* 0x002fe4000f8ec0ff */
[----:B------:R-:W-:-:S04]  /*0570*/  UIADD3 UR6, UPT, UPT, -UR4, 0x100000, URZ ;  /* 0x0010000004067890 */ /* 0x000fc8000fffe1ff */
[----:B------:R-:W-:Y:S02]  /*0580*/  USHF.L.U32 UR7, UR6, 0xb, URZ ;  /* 0x0000000b06077899 */ /* 0x000fe400080006ff */
[----:B------:R-:W-:Y:S01]  /*0590*/  USHF.L.U32 UR6, UR6, 0x1, URZ ;  /* 0x0000000106067899 */ /* 0x000fe200080006ff */
[----:B------:R-:W1:Y:S11]  /*05a0*/  FENCE.VIEW.ASYNC.S ;  /* 0x00000000000073c6 */ /* 0x000e760000000000 */
[----:B-1----:R1:W3:Y:S01]  /*05b0*/  SYNCS.EXCH.64 URZ, [UR5], UR6 ;  /* 0x0000000605ff75b2 */ /* 0x0022e20008000100 */
[----:B------:R1:W4:Y:S01]  /*05c0*/  SYNCS.EXCH.64 URZ, [UR5+0x40], UR6 ;  /* 0x0000400605ff75b2 */ /* 0x0003220008000100 */
[----:B------:R1:W1:Y:S01]  /*05d0*/  SYNCS.EXCH.64 URZ, [UR5+0x8], UR6 ;  /* 0x0000080605ff75b2 */ /* 0x0002620008000100 */
        /* <DEDUP_REMOVED lines=13> */
[----:B------:R-:W-:Y:S01]  /*06b0*/  NOP ;  /* 0x0000000000007918 */ /* 0x000fe20000000000 */
.L_x_9:
[----:B------:R-:W2:Y:S01]  /*06c0*/  SHFL.IDX PT, R2, R169, RZ, 0x1f ;  /* 0x00001fffa9027589 */ /* 0x000ea200000e0000 */
[----:B------:R-:W-:Y:S01]  /*06d0*/  NOP ;  /* 0x0000000000007918 */ /* 0x000fe20000000000 */
[----:B--2---:R-:W-:-:S13]  /*06e0*/  ISETP.NE.AND P0, PT, R2, 0x1, PT ;  /* 0x000000010200780c */ /* 0x004fda0003f05270 */
[----:B------:R-:W-:Y:S05]  /*06f0*/  @P0 BRA `(.L_x_10) ;  /* 0x0000000000400947 */ /* 0x000fea0003800000 */
[----:B-1----:R-:W1:Y:S01]  /*0700*/  S2UR UR6, SR_CgaCtaId ;  /* 0x00000000000679c3 */ /* 0x002e620000008800 */
[----:B------:R-:W-:Y:S01]  /*0710*/  UMOV UR7, 0x400 ;  /* 0x0000040000077882 */ /* 0x000fe20000000000 */
[----:B------:R-:W-:Y:S01]  /*0720*/  UMOV UR5, 0x20 ;  /* 0x0000002000057882 */ /* 0x000fe20000000000 */
[----:B------:R-:W-:Y:S01]  /*0730*/  UMOV UR4, 0x80 ;  /* 0x0000008000047882 */ /* 0x000fe20000000000 */
[----:B------:R-:W-:-:S04]  /*0740*/  UIADD3 UR10, UPT, UPT, -UR5, 0x100000, URZ ;  /* 0x00100000050a7890 */ /* 0x000fc8000fffe1ff */
[----:B------:R-:W-:Y:S02]  /*0750*/  USHF.L.U32 UR11, UR10, 0xb, URZ ;  /* 0x0000000b0a0b7899 */ /* 0x000fe400080006ff */
[----:B------:R-:W-:Y:S02]  /*0760*/  USHF.L.U32 UR10, UR10, 0x1, URZ ;  /* 0x000000010a0a7899 */ /* 0x000fe400080006ff */
[----:B------:R-:W-:-:S04]  /*0770*/  UIADD3 UR4, UPT, UPT, -UR4, 0x100000, URZ ;  /* 0x0010000004047890 */ /* 0x000fc8000fffe1ff */
[----:B------:R-:W-:Y:S02]  /*0780*/  USHF.L.U32 UR5, UR4, 0xb, URZ ;  /* 0x0000000b04057899 */ /* 0x000fe400080006ff */
[----:B------:R-:W-:Y:S01]  /*0790*/  USHF.L.U32 UR4, UR4, 0x1, URZ ;  /* 0x0000000104047899 */ /* 0x000fe200080006ff */
[----:B------:R-:W-:Y:S01]  /*07a0*/  ELECT P0, URZ, PT ;  /* 0x0000000000ff782f */ /* 0x000fe20003800000 */
[----:B-1----:R-:W-:Y:S01]  /*07b0*/  ULEA UR6, UR6, UR7, 0x18 ;  /* 0x0000000706067291 */ /* 0x002fe2000f8ec0ff */
[----:B------:R-:W1:Y:S11]  /*07c0*/  FENCE.VIEW.ASYNC.S ;  /* 0x00000000000073c6 */ /* 0x000e760000000000 */
[----:B-1----:R2:W1:Y:S01]  /*07d0*/  SYNCS.EXCH.64 URZ, [UR6+0x80], UR10 ;  /* 0x0000800a06ff75b2 */ /* 0x0024620008000100 */
[----:B------:R2:W1:Y:S02]  /*07e0*/  SYNCS.EXCH.64 URZ, [UR6+0x88], UR4 ;  /* 0x0000880406ff75b2 */ /* 0x0004640008000100 */
[----:B--2---:R-:W-:Y:S01]  /*07f0*/  NOP ;  /* 0x0000000000007918 */ /* 0x004fe20000000000 */
.L_x_10:
[----:B------:R-:W2:Y:S01]  /*0800*/  SHFL.IDX PT, R2, R169, RZ, 0x1f ;  /* 0x00001fffa9027589 */ /* 0x000ea200000e0000 */
[----:B------:R-:W-:Y:S01]  /*0810*/  NOP ;  /* 0x0000000000007918 */ /* 0x000fe20000000000 */
[----:B--2---:R-:W-:-:S13]  /*0820*/  ISETP.NE.AND P0, PT, R2, 0x3, PT ;  /* 0x000000030200780c */ /* 0x004fda0003f05270 */
[----:B------:R-:W-:Y:S05]  /*0830*/  @P0 BRA `(.L_x_11) ;  /* 0x0000000000300947 */ /* 0x000fea0003800000 */
[----:B-1----:R-:W1:Y:S01]  /*0840*/  S2UR UR5, SR_CgaCtaId ;  /* 0x00000000000579c3 */ /* 0x002e620000008800 */
        /* <DEDUP_REMOVED lines=8> */
[----:B-1----:R2:W1:Y:S01]  /*08d0*/  SYNCS.EXCH.64 URZ, [UR5+0x90], UR6 ;  /* 0x0000900605ff75b2 */ /* 0x0024620008000100 */
[----:B------:R2:W1:Y:S02]  /*08e0*/  SYNCS.EXCH.64 URZ, [UR5+0x98], UR6 ;  /* 0x0000980605ff75b2 */ /* 0x0004640008000100 */
[----:B--2---:R-:W-:Y:S01]  /*08f0*/  NOP ;  /* 0x0000000000007918 */ /* 0x004fe20000000000 */
.L_x_11:
[----:B------:R-:W2:Y:S01]  /*0900*/  SHFL.IDX PT, R2, R169, RZ, 0x1f ;  /* 0x00001fffa9027589 */ /* 0x000ea200000e0000 */
[----:B------:R-:W-:Y:S01]  /*0910*/  NOP ;  /* 0x0000000000007918 */ /* 0x000fe20000000000 */
[----:B--2---:R-:W-:-:S13]  /*0920*/  ISETP.NE.AND P0, PT, R2, 0x4, PT ;  /* 0x000000040200780c */ /* 0x004fda0003f05270 */
[----:B------:R-:W-:Y:S05]  /*0930*/  @P0 BRA `(.L_x_12) ;  /* 0x00000000004c0947 */ /* 0x000fea0003800000 */
[----:B-1----:R-:W1:Y:S01]  /*0940*/  S2UR UR5, SR_CgaCtaId ;  /* 0x00000000000579c3 */ /* 0x002e620000008800 */
[----:B------:R-:W-:Y:S01]  /*0950*/  UMOV UR7, 0x100 ;  /* 0x0000010000077882 */ /* 0x000fe20000000000 */
[----:B------:R-:W-:Y:S01]  /*0960*/  UMOV UR6, 0x400 ;  /* 0x0000040000067882 */ /* 0x000fe20000000000 */
[----:B------:R-:W-:Y:S01]  /*0970*/  USEL UR7, UR7, 0xe0, UP2 ;  /* 0x000000e007077887 */ /* 0x000fe20009000000 */
[----:B------:R-:W-:Y:S01]  /*0980*/  UMOV UR4, 0x1 ;  /* 0x0000000100047882 */ /* 0x000fe20000000000 */
[----:B------:R-:W-:Y:S01]  /*0990*/  ELECT P0, URZ, PT ;  /* 0x0000000000ff782f */ /* 0x000fe20003800000 */
[----:B------:R-:W-:-:S04]  /*09a0*/  UIADD3 UR10, UPT, UPT, -UR4, 0x100000, URZ ;  /* 0x00100000040a7890 */ /* 0x000fc8000fffe1ff */
[----:B------:R-:W-:Y:S02]  /*09b0*/  USHF.L.U32 UR11, UR10, 0xb, URZ ;  /* 0x0000000b0a0b7899 */ /* 0x000fe400080006ff */
[----:B------:R-:W-:Y:S02]  /*09c0*/  USHF.L.U32 UR10, UR10, 0x1, URZ ;  /* 0x000000010a0a7899 */ /* 0x000fe400080006ff */
[----:B-1----:R-:W-:Y:S02]  /*09d0*/  ULEA UR5, UR5, UR6, 0x18 ;  /* 0x0000000605057291 */ /* 0x002fe4000f8ec0ff */
[----:B------:R-:W-:-:S04]  /*09e0*/  UIADD3 UR6, UPT, UPT, -UR7, 0x100000, URZ ;  /* 0x0010000007067890 */ /* 0x000fc8000fffe1ff */
[----:B------:R-:W-:Y:S02]  /*09f0*/  USHF.L.U32 UR7, UR6, 0xb, URZ ;  /* 0x0000000b06077899 */ /* 0x000fe400080006ff */
[----:B------:R-:W-:Y:S01]  /*0a00*/  USHF.L.U32 UR6, UR6, 0x1, URZ ;  /* 0x0000000106067899 */ /* 0x000fe200080006ff */
[----:B------:R-:W1:Y:S03]  /*0a10*/  FENCE.VIEW.ASYNC.S ;  /* 0x00000000000073c6 */ /* 0x000e660000000000 */
[----:B-1----:R2:W1:Y:S08]  /*0a20*/  SYNCS.EXCH.64 URZ, [UR5+0xa0], UR10 ;  /* 0x0000a00a05ff75b2 */ /* 0x0024700008000100 */
[----:B------:R2:W1:Y:S01]  /*0a30*/  SYNCS.EXCH.64 URZ, [UR5+0xb0], UR6 ;  /* 0x0000b00605ff75b2 */ /* 0x0004620008000100 */
[----:B------:R2:W1:Y:S01]  /*0a40*/  SYNCS.EXCH.64 URZ, [UR5+0xa8], UR10 ;  /* 0x0000a80a05ff75b2 */ /* 0x0004620008000100 */
[----:B------:R2:W1:Y:S02]  /*0a50*/  SYNCS.EXCH.64 URZ, [UR5+0xb8], UR6 ;  /* 0x0000b80605ff75b2 */ /* 0x0004640008000100 */
[----:B--2---:R-:W-:Y:S01]  /*0a60*/  NOP ;  /* 0x0000000000007918 */ /* 0x004fe20000000000 */
.L_x_12:
        /* <DEDUP_REMOVED lines=18> */
[----:B------:R2:W1:Y:S01]  /*0b90*/  SYNCS.EXCH.64 URZ, [UR6+0xe0], UR4 ;  /* 0x0000e00406ff75b2 */ /* 0x0004620008000100 */
[----:B------:R2:W1:Y:S01]  /*0ba0*/  SYNCS.EXCH.64 URZ, [UR6+0xc8], UR10 ;  /* 0x0000c80a06ff75b2 */ /* 0x0004620008000100 */
[----:B------:R2:W1:Y:S01]  /*0bb0*/  SYNCS.EXCH.64 URZ, [UR6+0xe8], UR4 ;  /* 0x0000e80406ff75b2 */ /* 0x0004620008000100 */
[----:B------:R2:W1:Y:S01]  /*0bc0*/  SYNCS.EXCH.64 URZ, [UR6+0xd0], UR10 ;  /* 0x0000d00a06ff75b2 */ /* 0x0004620008000100 */
[----:B------:R2:W1:Y:S01]  /*0bd0*/  SYNCS.EXCH.64 URZ, [UR6+0xf0], UR4 ;  /* 0x0000f00406ff75b2 */ /* 0x0004620008000100 */
[----:B------:R2:W1:Y:S01]  /*0be0*/  SYNCS.EXCH.64 URZ, [UR6+0xd8], UR10 ;  /* 0x0000d80a06ff75b2 */ /* 0x0004620008000100 */
[----:B------:R2:W1:Y:S02]  /*0bf0*/  SYNCS.EXCH.64 URZ, [UR6+0xf8], UR4 ;  /* 0x0000f80406ff75b2 */ /* 0x0004640008000100 */
[----:B--2---:R-:W-:Y:S01]  /*0c00*/  NOP ;  /* 0x0000000000007918 */ /* 0x004fe20000000000 */
.L_x_13:
        /* <DEDUP_REMOVED lines=14> */
[----:B------:R2:W1:Y:S01]  /*0cf0*/  SYNCS.EXCH.64 URZ, [UR5+0x110], UR6 ;  /* 0x0001100605ff75b2 */ /* 0x0004620008000100 */
[----:B------:R2:W1:Y:S01]  /*0d00*/  SYNCS.EXCH.64 URZ, [UR5+0x108], UR6 ;  /* 0x0001080605ff75b2 */ /* 0x0004620008000100 */
[----:B------:R2:W1:Y:S02]  /*0d10*/  SYNCS.EXCH.64 URZ, [UR5+0x118], UR6 ;  /* 0x0001180605ff75b2 */ /* 0x0004640008000100 */
[----:B--2---:R-:W-:Y:S01]  /*0d20*/  NOP ;  /* 0x0000000000007918 */ /* 0x004fe20000000000 */
.L_x_14:
[----:B-1----:R-:W1:Y:S01]  /*0d30*/  S2UR UR5, SR_CTAID.X ;  /* 0x00000000000579c3 */ /* 0x002e620000002500 */
[----:B------:R-:W-:-:S05]  /*0d40*/  CS2R.32 R165, SR_CgaSize ;  /* 0x0000000000a57805 */ /* 0x000fca0000008a00 */
[----:B------:R-:W-:-:S05]  /*0d50*/  IMAD R165, R165, -0xa0, RZ ;  /* 0xffffff60a5a57824 */ /* 0x000fca00078e02ff */
[----:B------:R-:W-:-:S14]  /*0d60*/  R2UR UR7, R165 ;  /* 0x00000000a50772ca */ /* 0x000fdc00000e0000 */
[----:B------:R-:W2:Y:S01]  /*0d70*/  LDCU UR7, c[0x0][UR7+0x2b0] ;  /* 0x00005600070777ac */ /* 0x000ea20008000800 */
[----:B------:R-:W-:Y:S01]  /*0d80*/  NOP ;  /* 0x0000000000007918 */ /* 0x000fe20000000000 */
[----:B------:R-:W-:-:S05]  /*0d90*/  CS2R.32 R165, SR_CgaSize ;  /* 0x0000000000a57805 */ /* 0x000fca0000008a00 */
[----:B------:R-:W-:-:S05]  /*0da0*/  IMAD R165, R165, -0xa0, RZ ;  /* 0xffffff60a5a57824 */ /* 0x000fca00078e02ff */
[----:B------:R-:W-:-:S14]  /*0db0*/  R2UR UR6, R165 ;  /* 0x00000000a50672ca */ /* 0x000fdc00000e0000 */
[----:B------:R-:W3:Y:S01]  /*0dc0*/  LDCU UR6, c[0x0][UR6+0x2b4] ;  /* 0x00005680060677ac */ /* 0x000ee20008000800 */
[----:B------:R-:W4:Y:S08]  /*0dd0*/  S2UR UR4, SR_CTAID.Y ;  /* 0x00000000000479c3 */ /* 0x000f300000002600 */
[----:B------:R-:W3:Y:S01]  /*0de0*/  LDC R9, c[0x0][0xb24] ;  /* 0x0002c900ff097b82 */ /* 0x000ee20000000800 */
[----:B-1----:R-:W-:-:S02]  /*0df0*/  I2FP.F32.U32 R5, UR5 ;  /* 0x0000000500057c45 */ /* 0x002fc40008201000 */
[----:B------:R-:W-:-:S05]  /*0e00*/  CS2R.32 R3, SR_CgaSize ;  /* 0x0000000000037805 */ /* 0x000fca0000008a00 */
[----:B------:R-:W-:-:S06]  /*0e10*/  IMAD R3, R3, -0xa0, RZ ;  /* 0xffffff6003037824 */ /* 0x000fcc00078e02ff */
[----:B------:R-:W1:Y:S01]  /*0e20*/  LDC R3, c[0x0][R3+0x2a0] ;  /* 0x0000a80003037b82 */ /* 0x000e620000000800 */
[----:B------:R-:W-:Y:S01]  /*0e30*/  MOV R165, UR5 ;  /* 0x0000000500a57c02 */ /* 0x000fe20008000f00 */
[----:B--2---:R-:W-:Y:S01]  /*0e40*/  FMUL R5, R5, UR7 ;  /* 0x0000000705057c20 */ /* 0x004fe20008400000 */
[----:B----4-:R-:W-:Y:S02]  /*0e50*/  I2FP.F32.U32 R4, UR4 ;  /* 0x0000000400047c45 */ /* 0x010fe40008201000 */
[----:B------:R-:W-:-:S05]  /*0e60*/  CS2R.32 R2, SR_CgaSize ;  /* 0x0000000000027805 */ /* 0x000fca0000008a00 */
[----:B------:R-:W-:-:S06]  /*0e70*/  IMAD R2, R2, -0xa0, RZ ;  /* 0xffffff6002027824 */ /* 0x000fcc00078e02ff */
[----:B------:R-:W2:Y:S01]  /*0e80*/  LDC R2, c[0x0][R2+0x2a4] ;  /* 0x0000a90002027b82 */ /* 0x000ea20000000800 */
[----:B------:R-:W4:Y:S01]  /*0e90*/  F2I.U32.TRUNC.NTZ R154, R5 ;  /* 0x00000005009a7305 */ /* 0x000f22000020f000 */
[----:B------:R-:W-:Y:S01]  /*0ea0*/  MOV R155, UR4 ;  /* 0x00000004009b7c02 */ /* 0x000fe20008000f00 */
[----:B---3--:R-:W-:-:S05]  /*0eb0*/  FMUL R4, R4, UR6 ;  /* 0x0000000604047c20 */ /* 0x008fca0008400000 */
[----:B------:R-:W-:Y:S01]  /*0ec0*/  BAR.SYNC.DEFER_BLOCKING 0x0 ;  /* 0x0000000000007b1d */ /* 0x000fe20000010000 */
[----:B------:R-:W-:-:S05]  /*0ed0*/  ISETP.GE.AND P0, PT, R9, 0x1, PT ;  /* 0x000000010900780c */ /* 0x000fca0003f06270 */
[----:B------:R-:W3:Y:S02]  /*0ee0*/  F2I.U32.TRUNC.NTZ R143, R4 ;  /* 0x00000004008f7305 */ /* 0x000ee4000020f000 */
[----:B------:R-:W2:Y:S01]  /*0ef0*/  S2UR UR36, SR_CTAID.Z ;  /* 0x00000000002479c3 */ /* 0x000ea20000002700 */
[----:B----4-:R-:W-:-:S05]  /*0f00*/  IADD3 R154, PT, PT, -R154, RZ, RZ ;  /* 0x000000ff9a9a7210 */ /* 0x010fca0007ffe1ff */
[----:B-1----:R-:W-:Y:S01]  /*0f10*/  IMAD R154, R3, R154, UR5 ;  /* 0x00000005039a7e24 */ /* 0x002fe2000f8e029a */
[----:B---3--:R-:W-:-:S05]  /*0f20*/  IADD3 R143, PT, PT, -R143, RZ, RZ ;  /* 0x000000ff8f8f7210 */ /* 0x008fca0007ffe1ff */
[----:B--2---:R-:W-:Y:S01]  /*0f30*/  IMAD R143, R2, R143, UR4 ;  /* 0x00000004028f7e24 */ /* 0x004fe2000f8e028f */
[----:B------:R-:W-:Y:S06]  /*0f40*/  @!P0 BRA `(.L_x_15) ;  /* 0x0000000000b88947 */ /* 0x000fec0003800000 */
[----:B------:R-:W1:Y:S01]  /*0f50*/  LDC.64 R4, c[0x0][0xb18] ;  /* 0x0002c600ff047b82 */ /* 0x000e620000000a00 */
[----:B------:R-:W-:-:S07]  /*0f60*/  ISETP.NE.AND P0, PT, R9, 0x1, PT ;  /* 0x000000010900780c */ /* 0x000fce0003f05270 */
[----:B------:R-:W2:Y:S08]  /*0f70*/  LDC R10, c[0x0][0xb0c] ;  /* 0x0002c300ff0a7b82 */ /* 0x000eb00000000800 */
[----:B------:R-:W3:Y:S08]  /*0f80*/  LDC R11, c[0x0][0x370] ;  /* 0x0000dc00ff0b7b82 */ /* 0x000ef00000000800 */
[----:B------:R-:W4:Y:S01]  /*0f90*/  LDC R12, c[0x0][0x374] ;  /* 0x0000dd00ff0c7b82 */ /* 0x000f220000000800 */
[----:B-1----:R-:W-:-:S07]  /*0fa0*/  ISETP.NE.AND P1, PT, R4, 0x1, PT ;  /* 0x000000010400780c */ /* 0x002fce0003f25270 */
[----:B------:R-:W3:Y:S01]  /*0fb0*/  LDC.64 R6, c[0x0][0xb10] ;  /* 0x0002c400ff067b82 */ /* 0x000ee20000000a00 */
[----:B--2---:R-:W-:-:S07]  /*0fc0*/  ISETP.NE.AND P2, PT, R10, 0x1, PT ;  /* 0x000000010a00780c */ /* 0x004fce0003f45270 */
[----:B------:R-:W1:Y:S08]  /*0fd0*/  LDC R8, c[0x0][0xb20] ;  /* 0x0002c800ff087b82 */ /* 0x000e700000000800 */
[----:B------:R-:W2:Y:S01]  /*0fe0*/  LDC.64 R2, c[0x0][0xb28] ;  /* 0x0002ca00ff027b82 */ /* 0x000ea20000000a00 */
[----:B----4-:R-:W-:-:S04]  /*0ff0*/  IMAD.HI.U32 R13, R12, R5, RZ ;  /* 0x000000050c0d7227 */ /* 0x010fc800078e00ff */
[----:B------:R-:W-:-:S04]  /*1000*/  IMAD.HI.U32 R5, R155, R5, RZ ;  /* 0x000000059b057227 */ /* 0x000fc800078e00ff */
[----:B---3--:R-:W-:-:S04]  /*1010*/  IMAD.HI.U32 R14, R11, R6, RZ ;  /* 0x000000060b0e7227 */ /* 0x008fc800078e00ff */
[----:B------:R-:W-:Y:S01]  /*1020*/  IMAD.HI.U32 R16, R165, R6, RZ ;  /* 0x00000006a5107227 */ /* 0x000fe200078e00ff */
[-C--:B------:R-:W-:Y:S02]  /*1030*/  @P2 SHF.R.U32.HI R11, RZ, R7.reuse, R14 ;  /* 0x00000007ff0b2219 */ /* 0x080fe4000001160e */
[-C--:B-1----:R-:W-:Y:S02]  /*1040*/  @P1 SHF.R.U32.HI R12, RZ, R8.reuse, R13 ;  /* 0x00000008ff0c1219 */ /* 0x082fe4000001160d */
[----:B------:R-:W-:Y:S02]  /*1050*/  SHF.R.U32.HI R8, RZ, R8, R5 ;  /* 0x00000008ff087219 */ /* 0x000fe40000011605 */
[----:B------:R-:W-:Y:S02]  /*1060*/  SHF.R.U32.HI R16, RZ, R7, R16 ;  /* 0x00000007ff107219 */ /* 0x000fe40000011610 */
[----:B------:R-:W-:Y:S01]  /*1070*/  SEL R5, R155, R8, !P1 ;  /* 0x000000089b057207 */ /* 0x000fe20004800000 */
[----:B--2---:R-:W-:Y:S01]  /*1080*/  IMAD.HI.U32 R14, R12, R2, RZ ;  /* 0x000000020c0e7227 */ /* 0x004fe200078e00ff */
[----:B------:R-:W-:-:S03]  /*1090*/  SEL R7, R165, R16, !P2 ;  /* 0x00000010a5077207 */ /* 0x000fc60005000000 */
[----:B------:R-:W-:Y:S01]  /*10a0*/  IMAD.HI.U32 R6, R11, R2, RZ ;  /* 0x000000020b067227 */ /* 0x000fe200078e00ff */
[----:B------:R-:W-:-:S04]  /*10b0*/  @P0 SHF.R.U32.HI R12, RZ, R3, R14 ;  /* 0x00000003ff0c0219 */ /* 0x000fc8000001160e */
[----:B------:R-:W-:Y:S01]  /*10c0*/  @P0 SHF.R.U32.HI R11, RZ, R3, R6 ;  /* 0x00000003ff0b0219 */ /* 0x000fe20000011606 */
[----:B------:R-:W-:-:S04]  /*10d0*/  IMAD R12, R12, R9, RZ ;  /* 0x000000090c0c7224 */ /* 0x000fc800078e02ff */
[----:B------:R-:W-:Y:S01]  /*10e0*/  IMAD R6, R11, R9, RZ ;  /* 0x000000090b067224 */ /* 0x000fe200078e02ff */
[----:B------:R-:W-:-:S04]  /*10f0*/  ISETP.GE.AND P1, PT, R5, R12, PT ;  /* 0x0000000c0500720c */ /* 0x000fc80003f26270 */
[----:B------:R-:W-:Y:S01]  /*1100*/  ISETP.GE.OR P1, PT, R7, R6, P1 ;  /* 0x000000060700720c */ /* 0x000fe20000f26670 */
[----:B------:R-:W-:-:S05]  /*1110*/  IMAD.HI.U32 R6, R5, R2, RZ ;  /* 0x0000000205067227 */ /* 0x000fca00078e00ff */
[----:B------:R-:W-:-:S04]  /*1120*/  SHF.R.U32.HI R6, RZ, R3, R6 ;  /* 0x00000003ff067219 */ /* 0x000fc80000011606 */
[----:B------:R-:W-:-:S03]  /*1130*/  SEL R6, R5, R6, !P0 ;  /* 0x0000000605067207 */ /* 0x000fc60004000000 */
[----:B------:R-:W-:Y:S01]  /*1140*/  @!P1 IMAD.HI.U32 R8, R7, R2, RZ ;  /* 0x0000000207089227 */ /* 0x000fe200078e00ff */
[----:B------:R-:W-:-:S04]  /*1150*/  IADD3 R2, PT, PT, -R6, RZ, RZ ;  /* 0x000000ff06027210 */ /* 0x000fc80007ffe1ff */
[----:B------:R-:W-:Y:S01]  /*1160*/  @!P1 SHF.R.U32.HI R8, RZ, R3, R8 ;  /* 0x00000003ff089219 */ /* 0x000fe20000011608 */
[----:B------:R-:W-:-:S03]  /*1170*/  IMAD R2, R9, R2, R5 ;  /* 0x0000000209027224 */ /* 0x000fc600078e0205 */
[----:B------:R-:W-:Y:S02]  /*1180*/  @!P1 SEL R3, R7, R8, !P0 ;  /* 0x0000000807039207 */ /* 0x000fe40004000000 */
[----:B------:R-:W-:-:S03]  /*1190*/  IADD3 R8, PT, PT, -R5, RZ, RZ ;  /* 0x000000ff05087210 */ /* 0x000fc60007ffe1ff */
[--C-:B------:R-:W-:Y:S02]  /*11a0*/  @!P1 IMAD.IADD R6, R6, 0x1, -R3.reuse ;  /* 0x0000000106069824 */ /* 0x100fe400078e0a03 */
[----:B------:R-:W-:Y:S01]  /*11b0*/  @!P1 IMAD R3, R2, R11, R3 ;  /* 0x0000000b02039224 */ /* 0x000fe200078e0203 */
[----:B------:R-:W-:Y:S01]  /*11c0*/  IADD3 R2, PT, PT, -R7, RZ, RZ ;  /* 0x000000ff07027210 */ /* 0x000fe20007ffe1ff */
[----:B------:R-:W-:Y:S02]  /*11d0*/  @!P1 IMAD R5, R6, R9, R7 ;  /* 0x0000000906059224 */ /* 0x000fe400078e0207 */
[----:B------:R-:W-:Y:S02]  /*11e0*/  IMAD R8, R4, R8, R155 ;  /* 0x0000000804087224 */ /* 0x000fe400078e029b */
[----:B------:R-:W-:Y:S02]  /*11f0*/  @!P1 IMAD.MOV.U32 R7, RZ, RZ, R3 ;  /* 0x000000ffff079224 */ /* 0x000fe400078e0003 */
[----:B------:R-:W-:-:S02]  /*1200*/  IMAD R2, R10, R2, R165 ;  /* 0x000000020a027224 */ /* 0x000fc400078e02a5 */
[----:B------:R-:W-:Y:S02]  /*1210*/  IMAD R155, R5, R4, R8 ;  /* 0x00000004059b7224 */ /* 0x000fe400078e0208 */
[----:B------:R-:W-:Y:S02]  /*1220*/  IMAD R165, R7, R10, R2 ;  /* 0x0000000a07a57224 */ /* 0x000fe400078e0202 */
.L_x_15:
[----:B------:R-:W1:Y:S01]  /*1230*/  LDCU UR4, c[0x0][0xb30] ;  /* 0x00016600ff0477ac */ /* 0x000e620008000800 */
[----:B------:R-:W2:Y:S08]  /*1240*/  S2UR UR37, SR_CgaCtaId ;  /* 0x00000000002579c3 */ /* 0x000eb00000008800 */
[----:B------:R-:W3:Y:S01]  /*1250*/  LDC R72, c[0x0][0xb24] ;  /* 0x0002c900ff487b82 */ /* 0x000ee20000000800 */
[----:B-1----:R-:W-:-:S09]  /*1260*/  UISETP.NE.AND UP1, UPT, UR4, 0x1, UPT ;  /* 0x000000010400788c */ /* 0x002fd2000bf25270 */
[----:B--2---:R-:W-:Y:S05]  /*1270*/  BRA.U UP1, `(.L_x_16) ;  /* 0x0000000101407547 */ /* 0x004fea000b800000 */
[----:B------:R-:W1:Y:S08]  /*1280*/  LDC.64 R4, c[0x0][0xb10] ;  /* 0x0002c400ff047b82 */ /* 0x000e700000000a00 */
[----:B------:R-:W2:Y:S08]  /*1290*/  LDC.64 R2, c[0x0][0xb18] ;  /* 0x0002c600ff027b82 */ /* 0x000eb00000000a00 */
[----:B------:R-:W4:Y:S08]  /*12a0*/  LDC R6, c[0x0][0xb20] ;  /* 0x0002c800ff067b82 */ /* 0x000f300000000800 */
[----:B------:R-:W3:Y:S01]  /*12b0*/  LDC R8, c[0x0][0xb0c] ;  /* 0x0002c300ff087b82 */ /* 0x000ee20000000800 */
[----:B-1----:R-:W-:-:S05]  /*12c0*/  IMAD.HI.U32 R4, R165, R4, RZ ;  /* 0x00000004a5047227 */ /* 0x002fca00078e00ff */
[----:B------:R-:W-:Y:S01]  /*12d0*/  SHF.R.U32.HI R4, RZ, R5, R4 ;  /* 0x00000005ff047219 */ /* 0x000fe20000011604 */
[----:B--2---:R-:W-:Y:S01]  /*12e0*/  IMAD.HI.U32 R3, R155, R3, RZ ;  /* 0x000000039b037227 */ /* 0x004fe200078e00ff */
[----:B------:R-:W-:-:S04]  /*12f0*/  ISETP.NE.AND P0, PT, R2, 0x1, PT ;  /* 0x000000010200780c */ /* 0x000fc80003f05270 */
[----:B----4-:R-:W-:-:S04]  /*1300*/  SHF.R.U32.HI R6, RZ, R6, R3 ;  /* 0x00000006ff067219 */ /* 0x010fc80000011603 */
[----:B------:R-:W-:Y:S02]  /*1310*/  SEL R3, R155, R6, !P0 ;  /* 0x000000069b037207 */ /* 0x000fe40004000000 */
[----:B---3--:R-:W-:-:S04]  /*1320*/  ISETP.NE.AND P1, PT, R8, 0x1, PT ;  /* 0x000000010800780c */ /* 0x008fc80003f25270 */
[----:B------:R-:W-:-:S05]  /*1330*/  SEL R4, R165, R4, !P1 ;  /* 0x00000004a5047207 */ /* 0x000fca0004800000 */
[----:B------:R-:W-:Y:S02]  /*1340*/  IMAD.IADD R5, R3, 0x1, -R4 ;  /* 0x0000000103057824 */ /* 0x000fe400078e0a04 */
[----:B------:R-:W-:Y:S02]  /*1350*/  IMAD.IADD R3, R4, 0x1, -R3 ;  /* 0x0000000104037824 */ /* 0x000fe400078e0a03 */
[----:B------:R-:W-:Y:S02]  /*1360*/  IMAD R165, R5, R8, R165 ;  /* 0x0000000805a57224 */ /* 0x000fe400078e02a5 */
[----:B------:R-:W-:-:S07]  /*1370*/  IMAD R155, R3, R2, R155 ;  /* 0x00000002039b7224 */ /* 0x000fce00078e029b */
.L_x_16:
[----:B------:R-:W-:Y:S01]  /*1380*/  BAR.SYNC.DEFER_BLOCKING 0x0 ;  /* 0x0000000000007b1d */ /* 0x000fe20000010000 */
[----:B------:R-:W-:Y:S01]  /*1390*/  UISETP.NE.AND UP1, UPT, UR8, 0x2, UPT ;  /* 0x000000020800788c */ /* 0x000fe2000bf25270 */
[----:B------:R-:W-:Y:S02]  /*13a0*/  ISETP.NE.OR P5, PT, R0, 0x2, !P5 ;  /* 0x000000020000780c */ /* 0x000fe40006fa5670 */
[----:B------:R-:W-:-:S06]  /*13b0*/  LOP3.LUT R2, R166, 0x1f, RZ, 0xc0, !PT ;  /* 0x0000001fa6027812 */ /* 0x000fcc00078ec0ff */
[----:B------:R-:W-:Y:S05]  /*13c0*/  BRA.U UP1, `(.L_x_17) ;  /* 0x0000001101ec7547 */ /* 0x000fea000b800000 */
[----:B------:R-:W1:Y:S01]  /*13d0*/  LDCU UR13, c[0x0][0x38c] ;  /* 0x00007180ff0d77ac */ /* 0x000e620008000800 */
[----:B------:R-:W2:Y:S01]  /*13e0*/  LDC R9, c[0x0][0x370] ;  /* 0x0000dc00ff097b82 */ /* 0x000ea20000000800 */
[----:B------:R-:W-:Y:S01]  /*13f0*/  PLOP3.LUT P1, PT, PT, PT, UP2, 0x80, 0x8 ;  /* 0x000000000008781c */ /* 0x000fe20003f2f028 */
[----:B------:R-:W-:Y:S01]  /*1400*/  IMAD.MOV.U32 R15, RZ, RZ, 0x1 ;  /* 0x00000001ff0f7424 */ /* 0x000fe200078e00ff */
[----:B------:R-:W-:Y:S01]  /*1410*/  ISETP.EQ.OR P4, PT, R2, RZ, P5 ;  /* 0x000000ff0200720c */ /* 0x000fe20002f82670 */
[----:B------:R-:W-:Y:S01]  /*1420*/  IMAD.MOV.U32 R14, RZ, RZ, RZ ;  /* 0x000000ffff0e7224 */ /* 0x000fe200078e00ff */
[----:B------:R-:W-:Y:S02]  /*1430*/  PLOP3.LUT P1, PT, P1, PT, PT, 0x8, 0x80 ;  /* 0x000000000080781c */ /* 0x000fe40000f2e170 */
[----:B------:R-:W-:Y:S01]  /*1440*/  CS2R R12, SRZ ;  /* 0x00000000000c7805 */ /* 0x000fe2000001ff00 */
[----:B------:R-:W-:Y:S01]  /*1450*/  IMAD.MOV.U32 R10, RZ, RZ, 0x1 ;  /* 0x00000001ff0a7424 */ /* 0x000fe200078e00ff */
[----:B------:R-:W4:Y:S01]  /*1460*/  LDC R0, c[0x0][0x374] ;  /* 0x0000dd00ff007b82 */ /* 0x000f220000000800 */
[----:B------:R-:W2:Y:S01]  /*1470*/  LDCU.64 UR22, c[0x0][0x348] ;  /* 0x00006900ff1677ac */ /* 0x000ea20008000a00 */
[----:B------:R-:W-:Y:S01]  /*1480*/  UMOV UR6, URZ ;  /* 0x000000ff00067c82 */ /* 0x000fe20008000000 */
[----:B-1----:R-:W-:-:S04]  /*1490*/  UIADD3 UR5, UPT, UPT, UR13, 0x7f, URZ ;  /* 0x0000007f0d057890 */ /* 0x002fc8000fffe0ff */
[----:B------:R-:W-:-:S04]  /*14a0*/  USHF.R.S32.HI UR4, URZ, 0x1f, UR5 ;  /* 0x0000001fff047899 */ /* 0x000fc80008011405 */
[----:B------:R-:W-:-:S04]  /*14b0*/  ULEA.HI UR4, UR4, UR5, URZ, 0x7 ;  /* 0x0000000504047291 */ /* 0x000fc8000f8f38ff */
[----:B------:R-:W-:Y:S02]  /*14c0*/  USHF.R.S32.HI UR15, URZ, 0x7, UR4 ;  /* 0x00000007ff0f7899 */ /* 0x000fe40008011404 */
[----:B------:R-:W-:Y:S02]  /*14d0*/  UIADD3 UR4, UPT, UPT, UR13, -0x1, URZ ;  /* 0xffffffff0d047890 */ /* 0x000fe4000fffe0ff */
[----:B------:R-:W-:Y:S02]  /*14e0*/  UISETP.LT.U32.AND UP0, UPT, UR15, 0x8, UPT ;  /* 0x000000080f00788c */ /* 0x000fe4000bf01070 */
[----:B------:R-:W-:Y:S02]  /*14f0*/  UISETP.GE.U32.AND UP1, UPT, UR4, -0xff, UPT ;  /* 0xffffff010400788c */ /* 0x000fe4000bf26070 */
[----:B------:R-:W-:Y:S02]  /*1500*/  USEL UR14, UR15, 0x8, UP0 ;  /* 0x000000080f0e7887 */ /* 0x000fe40008000000 */
[----:B------:R-:W-:-:S02]  /*1510*/  UIADD3 UR13, UPT, UPT, UR13, 0xfe, URZ ;  /* 0x000000fe0d0d7890 */ /* 0x000fc4000fffe0ff */
[----:B------:R-:W-:Y:S02]  /*1520*/  UIADD3 UR5, UPT, UPT, UR14, -0x1, URZ ;  /* 0xffffffff0e057890 */ /* 0x000fe4000fffe0ff */
[----:B------:R-:W-:-:S03]  /*1530*/  UIADD3 UR7, UPT, UPT, UR15, -UR14, URZ ;  /* 0x8000000e0f077290 */ /* 0x000fc6000fffe0ff */
[----:B------:R-:W-:-:S04]  /*1540*/  @UP1 UIADD3 UR5, UPT, UPT, UR14, URZ, URZ ;  /* 0x000000ff0e051290 */ /* 0x000fc8000fffe0ff */
[----:B--2---:R-:W-:-:S12]  /*1550*/  UIADD3 UR5, UPT, UPT, UR5, 0x1, URZ ;  /* 0x0000000105057890 */ /* 0x004fd8000fffe0ff */
.L_x_35:
[----:B------:R-:W-:Y:S01]  /*1560*/  UISETP.NE.AND UP0, UPT, UR37, URZ, UPT ;  /* 0x000000ff2500728c */ /* 0x000fe2000bf05270 */
[----:B------:R-:W1:Y:S08]  /*1570*/  S2UR UR37, SR_CgaCtaId ;  /* 0x00000000002579c3 */ /* 0x000e700000008800 */
[----:B------:R-:W-:Y:S05]  /*1580*/  BRA.U UP0, `(.L_x_18) ;  /* 0x0000000100347547 */ /* 0x000fea000b800000 */
[----:B------:R-:W2:Y:S01]  /*1590*/  S2R R2, SR_CgaCtaId ;  /* 0x0000000000027919 */ /* 0x000ea20000008800 */
[----:B------:R-:W-:-:S04]  /*15a0*/  MOV R3, 0x400 ;  /* 0x0000040000037802 */ /* 0x000fc80000000f00 */
[----:B--2---:R-:W-:Y:S02]  /*15b0*/  LEA R3, R2, R3, 0x18 ;  /* 0x0000000302037211 */ /* 0x004fe400078ec0ff */
[----:B------:R-:W-:-:S03]  /*15c0*/  SHF.L.U32 R2, R10, 0x1f, RZ ;  /* 0x0000001f0a027819 */ /* 0x000fc600000006ff */
[----:B------:R-:W-:-:S04]  /*15d0*/  IMAD R3, R12, 0x8, R3 ;  /* 0x000000080c037824 */ /* 0x000fc800078e0203 */
[----:B------:R-:W2:Y:S02]  /*15e0*/  SYNCS.PHASECHK.TRANS64.TRYWAIT P0, [R3+URZ+0x110], R2 ;  /* 0x00011002030075a7 */ /* 0x000ea400080011ff */
[----:B--2---:R-:W-:Y:S05]  /*15f0*/  @!P0 BRA `(.L_x_19) ;  /* 0x0000005400808947 */ /* 0x004fea0003800000 */
.L_x_99:
[----:B------:R-:W-:Y:S01]  /*1600*/  VIADD R12, R12, 0x1 ;  /* 0x000000010c0c7836 */ /* 0x000fe20000000000 */
[----:B------:R2:W-:Y:S04]  /*1610*/  SYNCS.ARRIVE.TRANS64.A1T0 RZ, [R3+URZ+0x100], RZ ;  /* 0x000100ff03ff79a7 */ /* 0x0005e800081000ff */
[----:B------:R-:W-:-:S04]  /*1620*/  ISETP.NE.AND P0, PT, R12, 0x2, PT ;  /* 0x000000020c00780c */ /* 0x000fc80003f05270 */
[----:B------:R-:W-:Y:S02]  /*1630*/  SEL R12, R12, RZ, P0 ;  /* 0x000000ff0c0c7207 */ /* 0x000fe40000000000 */
[----:B--2---:R-:W-:-:S04]  /*1640*/  SEL R3, RZ, 0x1, P0 ;  /* 0x00000001ff037807 */ /* 0x004fc80000000000 */
[----:B------:R-:W-:-:S07]  /*1650*/  LOP3.LUT R10, R10, R3, RZ, 0x3c, !PT ;  /* 0x000000030a0a7212 */ /* 0x000fce00078e3cff */
.L_x_18:
[----:B------:R-:W-:Y:S01]  /*1660*/  UMOV UR4, 0x400 ;  /* 0x0000040000047882 */ /* 0x000fe20000000000 */
[----:B------:R-:W-:Y:S01]  /*1670*/  SHF.L.U32 R2, R15, 0x1f, RZ ;  /* 0x0000001f0f027819 */ /* 0x000fe200000006ff */
[----:B-1----:R-:W-:Y:S01]  /*1680*/  ULEA UR4, UR37, UR4, 0x18 ;  /* 0x0000000425047291 */ /* 0x002fe2000f8ec0ff */
[----:B------:R-:W-:Y:S01]  /*1690*/  R2UR UR35, R165 ;  /* 0x00000000a52372ca */ /* 0x000fe200000e0000 */
[----:B------:R-:W-:Y:S01]  /*16a0*/  UISETP.GE.U32.AND UP0, UPT, UR13, 0xff, UPT ;  /* 0x000000ff0d00788c */ /* 0x000fe2000bf06070 */
[----:B------:R-:W-:Y:S01]  /*16b0*/  R2UR UR11, R155 ;  /* 0x000000009b0b72ca */ /* 0x000fe200000e0000 */
[----:B------:R-:W-:Y:S01]  /*16c0*/  ULEA UR8, UR6, UR4, 0x3 ;  /* 0x0000000406087291 */ /* 0x000fe2000f8e18ff */
[----:B------:R-:W-:-:S08]  /*16d0*/  UMOV UR24, URZ ;  /* 0x000000ff00187c82 */ /* 0x000fd00008000000 */
[----:B------:R1:W2:Y:S01]  /*16e0*/  SYNCS.PHASECHK.TRANS64.TRYWAIT P0, [UR8+0x40], R2 ;  /* 0x00004002ff0075a7 */ /* 0x0002a20008001108 */
[----:B------:R-:W-:Y:S02]  /*16f0*/  USHF.L.U32 UR35, UR35, 0x7, URZ ;  /* 0x0000000723237899 */ /* 0x000fe400080006ff */
[----:B------:R-:W-:Y:S01]  /*1700*/  USHF.L.U32 UR11, UR11, 0x6, URZ ;  /* 0x000000060b0b7899 */ /* 0x000fe200080006ff */
[----:B------:R-:W-:Y:S11]  /*1710*/  BRA.U !UP0, `(.L_x_20) ;  /* 0x0000000108a87547 */ /* 0x000ff6000b800000 */
[----:B------:R-:W-:Y:S01]  /*1720*/  UMOV UR16, URZ ;  /* 0x000000ff00107c82 */ /* 0x000fe20008000000 */
[----:B------:R-:W-:-:S05]  /*1730*/  UMOV UR17, UR6 ;  /* 0x0000000600117c82 */ /* 0x000fca0008000000 */
.L_x_25:
[----:B-1----:R-:W-:Y:S01]  /*1740*/  ULEA UR33, UR17, UR4, 0x3 ;  /* 0x0000000411217291 */ /* 0x002fe2000f8e18ff */
[----:B--2---:R-:W-:Y:S01]  /*1750*/  @!P5 MOV R3, 0x6000 ;  /* 0x000060000003d802 */ /* 0x004fe20000000f00 */
[----:B--2---:R-:W-:Y:S10]  /*1760*/  @P0 BRA `(.L_x_21) ;  /* 0x00000000000c0947 */ /* 0x004ff40003800000 */
[----:B------:R-:W-:-:S04]  /*1770*/  SHF.L.U32 R5, R15, 0x1f, RZ ;  /* 0x0000001f0f057819 */ /* 0x000fc800000006ff */
[----:B------:R-:W2:Y:S02]  /*1780*/  SYNCS.PHASECHK.TRANS64.TRYWAIT P0, [UR33+0x40], R5 ;  /* 0x00004005ff0075a7 */ /* 0x000ea40008001121 */
[----:B--2---:R-:W-:Y:S05]  /*1790*/  @!P0 BRA `(.L_x_22) ;  /* 0x00000054002c8947 */ /* 0x004fea0003800000 */
.L_x_21:
[----:B------:R2:W-:Y:S01]  /*17a0*/  @!P5 SYNCS.ARRIVE.TRANS64 RZ, [UR33], R3 ;  /* 0x00000003ffffd9a7 */ /* 0x0005e20008000021 */
[----:B------:R-:W-:Y:S04]  /*17b0*/  BSSY.RECONVERGENT B0, `(.L_x_23) ;  /* 0x0000003000007945 */ /* 0x000fe80003800200 */
[----:B------:R-:W-:Y:S05]  /*17c0*/  @P4 BRA `(.L_x_24) ;  /* 0x0000000000044947 */ /* 0x000fea0003800000 */
[----:B------:R-:W-:Y:S05]  /*17d0*/  BPT.TRAP 0x1 ;  /* 0x000000040000795c */ /* 0x000fea0000300000 */
.L_x_24:
[----:B------:R-:W-:Y:S05]  /*17e0*/  BSYNC.RECONVERGENT B0 ;  /* 0x0000000000007941 */ /* 0x000fea0003800200 */
.L_x_23:
[----:B------:R-:W-:Y:S02]  /*17f0*/  UIADD3 UR6, UPT, UPT, UR17, 0x1, URZ ;  /* 0x0000000111067890 */ /* 0x000fe4000fffe0ff */
[----:B------:R-:W-:Y:S02]  /*1800*/  ULEA UR32, UR17, UR4, 0xe ;  /* 0x0000000411207291 */ /* 0x000fe4000f8e70ff */
[----:B------:R-:W-:Y:S02]  /*1810*/  UISETP.NE.AND UP0, UPT, UR6, 0x8, UPT ;  /* 0x000000080600788c */ /* 0x000fe4000bf05270 */
[----:B------:R-:W-:Y:S02]  /*1820*/  UIADD3 UR26, UP1, UPT, UR22, 0x80, URZ ;  /* 0x00000080161a7890 */ /* 0x000fe4000ff3e0ff */
[----:B------:R-:W-:Y:S02]  /*1830*/  USEL UR9, URZ, 0x1, UP0 ;  /* 0x00000001ff097887 */ /* 0x000fe40008000000 */
[----:B------:R-:W-:-:S02]  /*1840*/  USEL UR6, UR6, URZ, UP0 ;  /* 0x000000ff06067287 */ /* 0x000fc40008000000 */
[----:B------:R-:W-:Y:S02]  /*1850*/  UIADD3 UR20, UP0, UPT, UR22, 0x180, URZ ;  /* 0x0000018016147890 */ /* 0x000fe4000ff1e0ff */
[----:B------:R-:W-:Y:S01]  /*1860*/  ULEA UR8, UR6, UR4, 0x3 ;  /* 0x0000000406087291 */ /* 0x000fe2000f8e18ff */
[----:B------:R-:W-:Y:S01]  /*1870*/  LOP3.LUT R15, R15, UR9, RZ, 0x3c, !PT ;  /* 0x000000090f0f7c12 */ /* 0x000fe2000f8e3cff */
[----:B------:R-:W-:Y:S02]  /*1880*/  USHF.L.U32 UR34, UR16, 0x7, URZ ;  /* 0x0000000710227899 */ /* 0x000fe400080006ff */
[----:B------:R-:W-:Y:S01]  /*1890*/  UIADD3.X UR27, UPT, UPT, URZ, UR23, URZ, UP1, !UPT ;  /* 0x00000017ff1b7290 */ /* 0x000fe20008ffe4ff */
[----:B-1----:R-:W-:Y:S01]  /*18a0*/  SHF.L.U32 R2, R15, 0x1f, RZ ;  /* 0x0000001f0f027819 */ /* 0x002fe200000006ff */
[----:B------:R-:W-:Y:S02]  /*18b0*/  UIADD3 UR32, UPT, UPT, UR32, 0x4400, URZ ;  /* 0x0000440020207890 */ /* 0x000fe4000fffe0ff */
[----:B------:R-:W-:Y:S01]  /*18c0*/  UIADD3.X UR21, UPT, UPT, URZ, UR23, URZ, UP0, !UPT ;  /* 0x00000017ff157290 */ /* 0x000fe200087fe4ff */
[----:B------:R1:W1:Y:S01]  /*18d0*/  SYNCS.PHASECHK.TRANS64.TRYWAIT P0, [UR8+0x40], R2 ;  /* 0x00004002ff0075a7 */ /* 0x0002620008001108 */
[----:B------:R-:W-:Y:S01]  /*18e0*/  ULEA UR8, UR17, UR4, 0xd ;  /* 0x0000000411087291 */ /* 0x000fe2000f8e68ff */
[----:B------:R-:W-:Y:S01]  /*18f0*/  UMOV UR18, 0x0 ;  /* 0x0000000000127882 */ /* 0x000fe20000000000 */
[----:B------:R-:W-:-:S02]  /*1900*/  UMOV UR19, 0x10000000 ;  /* 0x1000000000137882 */ /* 0x000fc40000000000 */
[----:B------:R-:W-:Y:S01]  /*1910*/  UIADD3 UR8, UPT, UPT, UR8, 0x24400, URZ ;  /* 0x0002440008087890 */ /* 0x000fe2000fffe0ff */
[----:B------:R1:W-:Y:S01]  /*1920*/  UTMALDG.3D [UR32], [UR26], desc[UR18] ;  /* 0x000012201a0075b4 */ /* 0x0003e20008011000 */
[----:B------:R-:W-:Y:S01]  /*1930*/  UMOV UR12, UR36 ;  /* 0x00000024000c7c82 */ /* 0x000fe20008000000 */
[----:B------:R-:W-:Y:S01]  /*1940*/  UMOV UR9, UR33 ;  /* 0x0000002100097c82 */ /* 0x000fe20008000000 */
[----:B------:R-:W-:Y:S01]  /*1950*/  UMOV UR10, UR34 ;  /* 0x00000022000a7c82 */ /* 0x000fe20008000000 */
[----:B------:R-:W-:Y:S01]  /*1960*/  UIADD3 UR16, UPT, UPT, UR16, 0x1, URZ ;  /* 0x0000000110107890 */ /* 0x000fe2000fffe0ff */
[----:B------:R-:W-:Y:S01]  /*1970*/  UMOV UR24, UR5 ;  /* 0x0000000500187c82 */ /* 0x000fe20008000000 */
[----:B------:R-:W-:Y:S02]  /*1980*/  UMOV UR17, UR6 ;  /* 0x0000000600117c82 */ /* 0x000fe40008000000 */
[----:B------:R1:W-:Y:S01]  /*1990*/  UTMALDG.3D [UR8], [UR20], desc[UR18] ;  /* 0x00001208140075b4 */ /* 0x0003e20008011000 */
[----:B------:R-:W-:-:S09]  /*19a0*/  UISETP.NE.AND UP0, UPT, UR16, UR5, UPT ;  /* 0x000000051000728c */ /* 0x000fd2000bf05270 */
[----:B------:R-:W-:Y:S05]  /*19b0*/  BRA.U UP0, `(.L_x_25) ;  /* 0xfffffffd00607547 */ /* 0x000fea000b83ffff */
.L_x_20:
[----:B-1----:R-:W-:Y:S01]  /*19c0*/  ULEA UR8, UR6, UR4, 0x3 ;  /* 0x0000000406087291 */ /* 0x002fe2000f8e18ff */
[----:B------:R-:W-:Y:S01]  /*19d0*/  SHF.L.U32 R2, R15, 0x1f, RZ ;  /* 0x0000001f0f027819 */ /* 0x000fe200000006ff */
[----:B------:R-:W-:Y:S01]  /*19e0*/  @!P1 SYNCS.ARRIVE.TRANS64.A1T0 RZ, [UR4+0x98], RZ ;  /* 0x000098ffffff99a7 */ /* 0x000fe20008100004 */
[----:B------:R-:W-:-:S06]  /*19f0*/  UISETP.GT.AND UP0, UPT, UR15, UR14, UPT ;  /* 0x0000000e0f00728c */ /* 0x000fcc000bf04270 */
[----:B--2---:R1:W2:Y:S03]  /*1a00*/  SYNCS.PHASECHK.TRANS64.TRYWAIT P0, [UR8+0x40], R2 ;  /* 0x00004002ff0075a7 */ /* 0x0042a60008001108 */
[----:B------:R-:W-:Y:S05]  /*1a10*/  BRA.U !UP0, `(.L_x_26) ;  /* 0x0000000108ac7547 */ /* 0x000fea000b800000 */
[----:B------:R-:W-:Y:S01]  /*1a20*/  UIADD3 UR21, UPT, UPT, UR7, UR24, URZ ;  /* 0x0000001807157290 */ /* 0x000fe2000fffe0ff */
[----:B------:R-:W-:-:S11]  /*1a30*/  UMOV UR25, UR6 ;  /* 0x0000000600197c82 */ /* 0x000fd60008000000 */
.L_x_31:
[----:B-1----:R-:W-:Y:S01]  /*1a40*/  ULEA UR17, UR25, UR4, 0x3 ;  /* 0x0000000419117291 */ /* 0x002fe2000f8e18ff */
[----:B--2---:R-:W-:Y:S01]  /*1a50*/  @!P5 MOV R3, 0x6000 ;  /* 0x000060000003d802 */ /* 0x004fe20000000f00 */
[----:B--2---:R-:W-:Y:S10]  /*1a60*/  @P0 BRA `(.L_x_27) ;  /* 0x00000000000c0947 */ /* 0x004ff40003800000 */
[----:B------:R-:W-:-:S04]  /*1a70*/  SHF.L.U32 R5, R15, 0x1f, RZ ;  /* 0x0000001f0f057819 */ /* 0x000fc800000006ff */
[----:B------:R-:W2:Y:S02]  /*1a80*/  SYNCS.PHASECHK.TRANS64.TRYWAIT P0, [UR17+0x40], R5 ;  /* 0x00004005ff0075a7 */ /* 0x000ea40008001111 */
[----:B--2---:R-:W-:Y:S05]  /*1a90*/  @!P0 BRA `(.L_x_28) ;  /* 0x0000005000848947 */ /* 0x004fea0003800000 */
.L_x_27:
[----:B------:R2:W-:Y:S01]  /*1aa0*/  @!P5 SYNCS.ARRIVE.TRANS64 RZ, [UR17], R3 ;  /* 0x00000003ffffd9a7 */ /* 0x0005e20008000011 */
[----:B------:R-:W-:Y:S04]  /*1ab0*/  BSSY.RECONVERGENT B0, `(.L_x_29) ;  /* 0x0000003000007945 */ /* 0x000fe80003800200 */
[----:B------:R-:W-:Y:S05]  /*1ac0*/  @P4 BRA `(.L_x_30) ;  /* 0x0000000000044947 */ /* 0x000fea0003800000 */
[----:B------:R-:W-:Y:S05]  /*1ad0*/  BPT.TRAP 0x1 ;  /* 0x000000040000795c */ /* 0x000fea0000300000 */
.L_x_30:
[----:B------:R-:W-:Y:S05]  /*1ae0*/  BSYNC.RECONVERGENT B0 ;  /* 0x0000000000007941 */ /* 0x000fea0003800200 */
.L_x_29:
        /* <DEDUP_REMOVED lines=10> */
[----:B------:R-:W-:Y:S01]  /*1b90*/  UIADD3 UR16, UPT, UPT, UR16, 0x4400, URZ ;  /* 0x0000440010107890 */ /* 0x000fe2000fffe0ff */
[----:B-1----:R-:W-:Y:S01]  /*1ba0*/  SHF.L.U32 R2, R15, 0x1f, RZ ;  /* 0x0000001f0f027819 */ /* 0x002fe200000006ff */
[----:B------:R-:W-:Y:S02]  /*1bb0*/  UIADD3.X UR31, UPT, UPT, URZ, UR23, URZ, UP1, !UPT ;  /* 0x00000017ff1f7290 */ /* 0x000fe40008ffe4ff */
[----:B------:R-:W-:Y:S01]  /*1bc0*/  UIADD3.X UR29, UPT, UPT, URZ, UR23, URZ, UP0, !UPT ;  /* 0x00000017ff1d7290 */ /* 0x000fe200087fe4ff */
[----:B------:R1:W1:Y:S01]  /*1bd0*/  SYNCS.PHASECHK.TRANS64.TRYWAIT P0, [UR8+0x40], R2 ;  /* 0x00004002ff0075a7 */ /* 0x0002620008001108 */
[----:B------:R-:W-:Y:S01]  /*1be0*/  ULEA UR8, UR25, UR4, 0xd ;  /* 0x0000000419087291 */ /* 0x000fe2000f8e68ff */
[----:B------:R-:W-:Y:S01]  /*1bf0*/  UMOV UR26, 0x0 ;  /* 0x00000000001a7882 */ /* 0x000fe20000000000 */
[----:B------:R-:W-:-:S02]  /*1c00*/  UMOV UR27, 0x10000000 ;  /* 0x10000000001b7882 */ /* 0x000fc40000000000 */
[----:B------:R-:W-:Y:S01]  /*1c10*/  UIADD3 UR8, UPT, UPT, UR8, 0x24400, URZ ;  /* 0x0002440008087890 */ /* 0x000fe2000fffe0ff */
[----:B------:R-:W-:Y:S01]  /*1c20*/  UMOV UR19, UR35 ;  /* 0x0000002300137c82 */ /* 0x000fe20008000000 */
[----:B------:R-:W-:Y:S01]  /*1c30*/  UMOV UR20, UR36 ;  /* 0x0000002400147c82 */ /* 0x000fe20008000000 */
[----:B------:R-:W-:Y:S01]  /*1c40*/  UMOV UR12, UR36 ;  /* 0x00000024000c7c82 */ /* 0x000fe20008000000 */
[----:B------:R-:W-:Y:S01]  /*1c50*/  UMOV UR9, UR17 ;  /* 0x0000001100097c82 */ /* 0x000fe20008000000 */
[----:B------:R-:W-:Y:S01]  /*1c60*/  UMOV UR10, UR18 ;  /* 0x00000012000a7c82 */ /* 0x000fe20008000000 */
[----:B------:R1:W-:Y:S01]  /*1c70*/  UTMALDG.3D [UR16], [UR30], desc[UR26] ;  /* 0x00001a101e0075b4 */ /* 0x0003e20008011000 */
[----:B------:R-:W-:Y:S01]  /*1c80*/  UIADD3 UR24, UPT, UPT, UR24, 0x1, URZ ;  /* 0x0000000118187890 */ /* 0x000fe2000fffe0ff */
[----:B------:R-:W-:-:S03]  /*1c90*/  UMOV UR25, UR6 ;  /* 0x0000000600197c82 */ /* 0x000fc60008000000 */
[----:B------:R-:W-:Y:S01]  /*1ca0*/  UISETP.NE.AND UP0, UPT, UR24, UR21, UPT ;  /* 0x000000151800728c */ /* 0x000fe2000bf05270 */
[----:B------:R1:W-:Y:S08]  /*1cb0*/  UTMALDG.3D [UR8], [UR28], desc[UR26] ;  /* 0x00001a081c0075b4 */ /* 0x0003f00008011000 */
[----:B------:R-:W-:Y:S05]  /*1cc0*/  BRA.U UP0, `(.L_x_31) ;  /* 0xfffffffd005c7547 */ /* 0x000fea000b83ffff */
.L_x_26:
[C---:B-1----:R-:W-:Y:S01]  /*1cd0*/  LEA R2, R14.reuse, UR4, 0x3 ;  /* 0x000000040e027c11 */ /* 0x042fe2000f8e18ff */
[----:B------:R-:W-:Y:S01]  /*1ce0*/  NOP ;  /* 0x0000000000007918 */ /* 0x000fe20000000000 */
[----:B--2---:R-:W-:Y:S02]  /*1cf0*/  SHF.L.U32 R3, R13, 0x1f, RZ ;  /* 0x0000001f0d037819 */ /* 0x004fe400000006ff */
[----:B------:R-:W-:Y:S02]  /*1d00*/  LEA R4, R14, UR4, 0x4 ;  /* 0x000000040e047c11 */ /* 0x000fe4000f8e20ff */
[----:B------:R-:W1:Y:S02]  /*1d10*/  SYNCS.PHASECHK.TRANS64.TRYWAIT P0, [R2+URZ+0xa0], R3 ;  /* 0x0000a003020075a7 */ /* 0x000e6400080011ff */
[----:B-1----:R-:W-:Y:S05]  /*1d20*/  @!P0 BRA `(.L_x_32) ;  /* 0x0000004c00f88947 */ /* 0x002fea0003800000 */
.L_x_102:
[----:B------:R-:W2:Y:S01]  /*1d30*/  LDS.128 R4, [R4+0x130] ;  /* 0x0001300004047984 */ /* 0x000ea20000000c00 */
[----:B---3--:R-:W-:Y:S01]  /*1d40*/  ISETP.GE.AND P0, PT, R72, 0x1, PT ;  /* 0x000000014800780c */ /* 0x008fe20003f06270 */
[----:B-1----:R-:W-:Y:S01]  /*1d50*/  VIADD R2, R2, 0xb0 ;  /* 0x000000b002027836 */ /* 0x002fe20000000000 */
[----:B------:R-:W-:Y:S01]  /*1d60*/  @!PT LDS RZ, [RZ] ;  /* 0x00000000fffff984 */ /* 0x000fe20000000800 */
[----:B------:R-:W-:Y:S01]  /*1d70*/  @!PT LDS RZ, [RZ] ;  /* 0x00000000fffff984 */ /* 0x000fe20000000800 */
[----:B------:R-:W-:Y:S01]  /*1d80*/  @!PT LDS RZ, [RZ] ;  /* 0x00000000fffff984 */ /* 0x000fe20000000800 */
[----:B------:R-:W-:Y:S01]  /*1d90*/  @!PT LDS RZ, [RZ] ;  /* 0x00000000fffff984 */ /* 0x000fe20000000800 */
[----:B------:R1:W-:Y:S06]  /*1da0*/  MEMBAR.ALL.CTA ;  /* 0x0000000000007992 */ /* 0x0003ec0000008000 */
[----:B-1----:R-:W1:Y:S01]  /*1db0*/  FENCE.VIEW.ASYNC.S ;  /* 0x00000000000073c6 */ /* 0x002e620000000000 */
[----:B------:R-:W-:-:S04]  /*1dc0*/  PRMT R2, RZ, 0x654, R2 ;  /* 0x00000654ff027816 */ /* 0x000fc80000000002 */
[----:B-1----:R1:W-:Y:S01]  /*1dd0*/  SYNCS.ARRIVE.TRANS64.RED.A1T0 RZ, [R2+URZ], RZ ;  /* 0x000000ff02ff79a7 */ /* 0x0023e200081004ff */
[----:B--2---:R-:W-:-:S13]  /*1de0*/  LOP3.LUT P2, RZ, R6, 0x1, RZ, 0xc0, !PT ;  /* 0x0000000106ff7812 */ /* 0x004fda000784c0ff */
[----:B------:R-:W-:Y:S01]  /*1df0*/  @P2 SHF.R.U32.HI R3, RZ, 0x10, R5 ;  /* 0x00000010ff032819 */ /* 0x000fe20000011605 */
[----:B------:R-:W-:Y:S01]  /*1e00*/  VOTEU.ANY UP0, P2 ;  /* 0x0000000000ff7886 */ /* 0x000fe20001000100 */
[----:B------:R-:W-:Y:S02]  /*1e10*/  @P2 MOV R11, R4 ;  /* 0x00000004000b2202 */ /* 0x000fe40000000f00 */
[----:B------:R-:W-:Y:S02]  /*1e20*/  @P2 R2UR.BROADCAST UR8, R3 ;  /* 0x00000000030822ca */ /* 0x000fe400008e0000 */
[----:B------:R-:W-:-:S11]  /*1e30*/  @P2 LOP3.LUT R8, R5, 0xffff, RZ, 0xc0, !PT ;  /* 0x0000ffff05082812 */ /* 0x000fd600078ec0ff */
[----:B------:R-:W-:Y:S01]  /*1e40*/  @UP0 UMOV UR36, UR8 ;  /* 0x0000000800240c82 */ /* 0x000fe20008000000 */
[----:B-1----:R-:W-:Y:S05]  /*1e50*/  @!P0 BRA `(.L_x_33) ;  /* 0x0000000000b88947 */ /* 0x002fea0003800000 */
[----:B------:R-:W4:Y:S01]  /*1e60*/  LDC.64 R4, c[0x0][0xb18] ;  /* 0x0002c600ff047b82 */ /* 0x000f220000000a00 */
[----:B------:R-:W-:-:S07]  /*1e70*/  ISETP.NE.AND P3, PT, R72, 0x1, PT ;  /* 0x000000014800780c */ /* 0x000fce0003f65270 */
[----:B------:R-:W1:Y:S08]  /*1e80*/  LDC.64 R6, c[0x0][0xb10] ;  /* 0x0002c400ff067b82 */ /* 0x000e700000000a00 */
[----:B------:R-:W2:Y:S08]  /*1e90*/  LDC R16, c[0x0][0xb20] ;  /* 0x0002c800ff107b82 */ /* 0x000eb00000000800 */
[----:B------:R-:W3:Y:S01]  /*1ea0*/  LDC R18, c[0x0][0xb0c] ;  /* 0x0002c300ff127b82 */ /* 0x000ee20000000800 */
[----:B----4-:R-:W-:Y:S01]  /*1eb0*/  IMAD.HI.U32 R17, R0, R5, RZ ;  /* 0x0000000500117227 */ /* 0x010fe200078e00ff */
[----:B------:R-:W-:-:S03]  /*1ec0*/  ISETP.NE.AND P0, PT, R4, 0x1, PT ;  /* 0x000000010400780c */ /* 0x000fc60003f05270 */
[----:B------:R-:W-:-:S03]  /*1ed0*/  IMAD.HI.U32 R5, R8, R5, RZ ;  /* 0x0000000508057227 */ /* 0x000fc600078e00ff */
[----:B------:R-:W4:Y:S01]  /*1ee0*/  LDC.64 R2, c[0x0][0xb28] ;  /* 0x0002ca00ff027b82 */ /* 0x000f220000000a00 */
[----:B-1----:R-:W-:-:S04]  /*1ef0*/  IMAD.HI.U32 R20, R9, R6, RZ ;  /* 0x0000000609147227 */ /* 0x002fc800078e00ff */
[----:B------:R-:W-:Y:S01]  /*1f00*/  IMAD.HI.U32 R22, R11, R6, RZ ;  /* 0x000000060b167227 */ /* 0x000fe200078e00ff */
[----:B------:R-:W-:Y:S02]  /*1f10*/  SHF.R.U32.HI R20, RZ, R7, R20 ;  /* 0x00000007ff147219 */ /* 0x000fe40000011614 */
[-C--:B--2---:R-:W-:Y:S02]  /*1f20*/  SHF.R.U32.HI R17, RZ, R16.reuse, R17 ;  /* 0x00000010ff117219 */ /* 0x084fe40000011611 */
[----:B------:R-:W-:Y:S02]  /*1f30*/  SHF.R.U32.HI R5, RZ, R16, R5 ;  /* 0x00000010ff057219 */ /* 0x000fe40000011605 */
[----:B------:R-:W-:Y:S02]  /*1f40*/  SEL R17, R0, R17, !P0 ;  /* 0x0000001100117207 */ /* 0x000fe40004000000 */
[----:B------:R-:W-:Y:S02]  /*1f50*/  SHF.R.U32.HI R22, RZ, R7, R22 ;  /* 0x00000007ff167219 */ /* 0x000fe40000011616 */
[----:B---3--:R-:W-:-:S02]  /*1f60*/  ISETP.NE.AND P1, PT, R18, 0x1, PT ;  /* 0x000000011200780c */ /* 0x008fc40003f25270 */
[----:B------:R-:W-:Y:S02]  /*1f70*/  SEL R5, R8, R5, !P0 ;  /* 0x0000000508057207 */ /* 0x000fe40004000000 */
[----:B------:R-:W-:Y:S02]  /*1f80*/  SEL R19, R9, R20, !P1 ;  /* 0x0000001409137207 */ /* 0x000fe40004800000 */
[----:B------:R-:W-:Y:S01]  /*1f90*/  SEL R7, R11, R22, !P1 ;  /* 0x000000160b077207 */ /* 0x000fe20004800000 */
[----:B----4-:R-:W-:-:S04]  /*1fa0*/  IMAD.HI.U32 R20, R17, R2, RZ ;  /* 0x0000000211147227 */ /* 0x010fc800078e00ff */
[----:B------:R-:W-:Y:S01]  /*1fb0*/  IMAD.HI.U32 R6, R19, R2, RZ ;  /* 0x0000000213067227 */ /* 0x000fe200078e00ff */
[----:B------:R-:W-:-:S04]  /*1fc0*/  @P3 SHF.R.U32.HI R17, RZ, R3, R20 ;  /* 0x00000003ff113219 */ /* 0x000fc80000011614 */
[----:B------:R-:W-:Y:S01]  /*1fd0*/  @P3 SHF.R.U32.HI R19, RZ, R3, R6 ;  /* 0x00000003ff133219 */ /* 0x000fe20000011606 */
[----:B------:R-:W-:-:S04]  /*1fe0*/  IMAD R17, R72, R17, RZ ;  /* 0x0000001148117224 */ /* 0x000fc800078e02ff */
[----:B------:R-:W-:Y:S01]  /*1ff0*/  IMAD R6, R72, R19, RZ ;  /* 0x0000001348067224 */ /* 0x000fe200078e02ff */
[C---:B------:R-:W-:Y:S02]  /*2000*/  ISETP.GE.AND P0, PT, R5.reuse, R17, PT ;  /* 0x000000110500720c */ /* 0x040fe40003f06270 */
[----:B------:R-:W-:Y:S02]  /*2010*/  IADD3 R17, PT, PT, -R5, RZ, RZ ;  /* 0x000000ff05117210 */ /* 0x000fe40007ffe1ff */
[----:B------:R-:W-:Y:S01]  /*2020*/  ISETP.GE.OR P0, PT, R7, R6, P0 ;  /* 0x000000060700720c */ /* 0x000fe20000706670 */
[----:B------:R-:W-:-:S04]  /*2030*/  IMAD.HI.U32 R6, R5, R2, RZ ;  /* 0x0000000205067227 */ /* 0x000fc800078e00ff */
[----:B------:R-:W-:Y:S01]  /*2040*/  IMAD R8, R4, R17, R8 ;  /* 0x0000001104087224 */ /* 0x000fe200078e0208 */
[----:B------:R-:W-:-:S04]  /*2050*/  SHF.R.U32.HI R6, RZ, R3, R6 ;  /* 0x00000003ff067219 */ /* 0x000fc80000011606 */
[----:B------:R-:W-:-:S03]  /*2060*/  SEL R6, R5, R6, !P3 ;  /* 0x0000000605067207 */ /* 0x000fc60005800000 */
[----:B------:R-:W-:-:S04]  /*2070*/  @!P0 IMAD.HI.U32 R16, R7, R2, RZ ;  /* 0x0000000207108227 */ /* 0x000fc800078e00ff */
[----:B------:R-:W-:Y:S01]  /*2080*/  IMAD.MOV R2, RZ, RZ, -R6 ;  /* 0x000000ffff027224 */ /* 0x000fe200078e0a06 */
[----:B------:R-:W-:-:S03]  /*2090*/  @!P0 SHF.R.U32.HI R16, RZ, R3, R16 ;  /* 0x00000003ff108219 */ /* 0x000fc60000011610 */
[----:B------:R-:W-:Y:S01]  /*20a0*/  IMAD R2, R72, R2, R5 ;  /* 0x0000000248027224 */ /* 0x000fe200078e0205 */
[----:B------:R-:W-:-:S05]  /*20b0*/  @!P0 SEL R3, R7, R16, !P3 ;  /* 0x0000001007038207 */ /* 0x000fca0005800000 */
[--C-:B------:R-:W-:Y:S02]  /*20c0*/  @!P0 IMAD.IADD R6, R6, 0x1, -R3.reuse ;  /* 0x0000000106068824 */ /* 0x100fe400078e0a03 */
[----:B------:R-:W-:Y:S01]  /*20d0*/  @!P0 IMAD R3, R2, R19, R3 ;  /* 0x0000001302038224 */ /* 0x000fe200078e0203 */
[----:B------:R-:W-:Y:S01]  /*20e0*/  IADD3 R2, PT, PT, -R7, RZ, RZ ;  /* 0x000000ff07027210 */ /* 0x000fe20007ffe1ff */
[----:B------:R-:W-:Y:S02]  /*20f0*/  @!P0 IMAD R5, R72, R6, R7 ;  /* 0x0000000648058224 */ /* 0x000fe400078e0207 */
[----:B------:R-:W-:Y:S02]  /*2100*/  @!P0 IMAD.MOV.U32 R7, RZ, RZ, R3 ;  /* 0x000000ffff078224 */ /* 0x000fe400078e0003 */
[----:B------:R-:W-:Y:S02]  /*2110*/  IMAD R2, R18, R2, R11 ;  /* 0x0000000212027224 */ /* 0x000fe400078e020b */
[----:B------:R-:W-:-:S02]  /*2120*/  IMAD R8, R5, R4, R8 ;  /* 0x0000000405087224 */ /* 0x000fc400078e0208 */
[----:B------:R-:W-:Y:S02]  /*2130*/  IMAD R11, R7, R18, R2 ;  /* 0x00000012070b7224 */ /* 0x000fe400078e0202 */
.L_x_33:
[----:B------:R-:W1:Y:S02]  /*2140*/  LDCU UR8, c[0x0][0xb30] ;  /* 0x00016600ff0877ac */ /* 0x000e640008000800 */
[----:B-1----:R-:W-:-:S09]  /*2150*/  UISETP.NE.AND UP0, UPT, UR8, 0x1, UPT ;  /* 0x000000010800788c */ /* 0x002fd2000bf05270 */
[----:B------:R-:W-:Y:S05]  /*2160*/  BRA.U UP0, `(.L_x_34) ;  /* 0x0000000100407547 */ /* 0x000fea000b800000 */
[----:B------:R-:W1:Y:S08]  /*2170*/  LDC.64 R4, c[0x0][0xb10] ;  /* 0x0002c400ff047b82 */ /* 0x000e700000000a00 */
[----:B------:R-:W2:Y:S08]  /*2180*/  LDC.64 R2, c[0x0][0xb18] ;  /* 0x0002c600ff027b82 */ /* 0x000eb00000000a00 */
[----:B------:R-:W3:Y:S08]  /*2190*/  LDC R6, c[0x0][0xb20] ;  /* 0x0002c800ff067b82 */ /* 0x000ef00000000800 */
[----:B------:R-:W4:Y:S01]  /*21a0*/  LDC R16, c[0x0][0xb0c] ;  /* 0x0002c300ff107b82 */ /* 0x000f220000000800 */
[----:B-1----:R-:W-:-:S05]  /*21b0*/  IMAD.HI.U32 R4, R11, R4, RZ ;  /* 0x000000040b047227 */ /* 0x002fca00078e00ff */
[----:B------:R-:W-:Y:S01]  /*21c0*/  SHF.R.U32.HI R4, RZ, R5, R4 ;  /* 0x00000005ff047219 */ /* 0x000fe20000011604 */
[----:B--2---:R-:W-:Y:S01]  /*21d0*/  IMAD.HI.U32 R3, R8, R3, RZ ;  /* 0x0000000308037227 */ /* 0x004fe200078e00ff */
[----:B------:R-:W-:-:S04]  /*21e0*/  ISETP.NE.AND P0, PT, R2, 0x1, PT ;  /* 0x000000010200780c */ /* 0x000fc80003f05270 */
[----:B---3--:R-:W-:-:S04]  /*21f0*/  SHF.R.U32.HI R3, RZ, R6, R3 ;  /* 0x00000006ff037219 */ /* 0x008fc80000011603 */
[----:B------:R-:W-:Y:S02]  /*2200*/  SEL R3, R8, R3, !P0 ;  /* 0x0000000308037207 */ /* 0x000fe40004000000 */
[----:B----4-:R-:W-:-:S04]  /*2210*/  ISETP.NE.AND P1, PT, R16, 0x1, PT ;  /* 0x000000011000780c */ /* 0x010fc80003f25270 */
[----:B------:R-:W-:-:S05]  /*2220*/  SEL R4, R11, R4, !P1 ;  /* 0x000000040b047207 */ /* 0x000fca0004800000 */
[----:B------:R-:W-:Y:S02]  /*2230*/  IMAD.IADD R5, R3, 0x1, -R4 ;  /* 0x0000000103057824 */ /* 0x000fe400078e0a04 */
[----:B------:R-:W-:Y:S02]  /*2240*/  IMAD.IADD R3, R4, 0x1, -R3 ;  /* 0x0000000104037824 */ /* 0x000fe400078e0a03 */
[----:B------:R-:W-:Y:S02]  /*2250*/  IMAD R11, R5, R16, R11 ;  /* 0x00000010050b7224 */ /* 0x000fe400078e020b */
[----:B------:R-:W-:-:S07]  /*2260*/  IMAD R8, R3, R2, R8 ;  /* 0x0000000203087224 */ /* 0x000fce00078e0208 */
.L_x_34:
[----:B------:R-:W-:Y:S01]  /*2270*/  VIADD R14, R14, 0x1 ;  /* 0x000000010e0e7836 */ /* 0x000fe20000000000 */
[----:B------:R-:W-:Y:S01]  /*2280*/  PLOP3.LUT P1, PT, PT, PT, PT, 0x80, 0x8 ;  /* 0x000000000008781c */ /* 0x000fe20003f2f070 */
[----:B------:R-:W-:Y:S02]  /*2290*/  IMAD.IADD R165, R11, 0x1, R154 ;  /* 0x000000010ba57824 */ /* 0x000fe400078e029a */
[----:B------:R-:W-:Y:S01]  /*22a0*/  IMAD.IADD R155, R8, 0x1, R143 ;  /* 0x00000001089b7824 */ /* 0x000fe200078e028f */
[----:B------:R-:W-:-:S04]  /*22b0*/  ISETP.NE.AND P0, PT, R14, 0x2, PT ;  /* 0x000000020e00780c */ /* 0x000fc80003f05270 */
[----:B------:R-:W-:Y:S02]  /*22c0*/  SEL R2, RZ, 0x1, P0 ;  /* 0x00000001ff027807 */ /* 0x000fe40000000000 */
[----:B------:R-:W-:Y:S02]  /*22d0*/  SEL R14, R14, RZ, P0 ;  /* 0x000000ff0e0e7207 */ /* 0x000fe40000000000 */
[----:B------:R-:W-:Y:S01]  /*22e0*/  LOP3.LUT R13, R13, R2, RZ, 0x3c, !PT ;  /* 0x000000020d0d7212 */ /* 0x000fe200078e3cff */
[----:B------:R-:W-:Y:S06]  /*22f0*/  @P2 BRA `(.L_x_35) ;  /* 0xfffffff000982947 */ /* 0x000fec000383ffff */
[----:B------:R-:W-:Y:S01]  /*2300*/  UIADD3 UR4, UPT, UPT, UR4, 0x40, URZ ;  /* 0x0000004004047890 */ /* 0x000fe2000fffe0ff */
[----:B------:R-:W-:-:S03]  /*2310*/  SHF.L.U32 R3, R15, 0x1f, RZ ;  /* 0x0000001f0f037819 */ /* 0x000fc600000006ff */
[----:B------:R-:W-:-:S09]  /*2320*/  ULEA UR5, UR6, UR4, 0x3 ;  /* 0x0000000406057291 */ /* 0x000fd2000f8e18ff */
[----:B------:R-:W1:Y:S02]  /*2330*/  SYNCS.PHASECHK.TRANS64.TRYWAIT P0, [UR5], R3 ;  /* 0x00000003ff0075a7 */ /* 0x000e640008001105 */
[----:B-1----:R-:W-:Y:S05]  /*2340*/  @!P0 BRA `(.L_x_36) ;  /* 0x0000004800848947 */ /* 0x002fea0003800000 */
.L_x_104:
[----:B------:R-:W-:-:S04]  /*2350*/  UIADD3 UR6, UPT, UPT, UR6, 0x1, URZ ;  /* 0x0000000106067890 */ /* 0x000fc8000fffe0ff */
[----:B------:R-:W-:-:S04]  /*2360*/  UISETP.NE.AND UP0, UPT, UR6, 0x8, UPT ;  /* 0x000000080600788c */ /* 0x000fc8000bf05270 */
[----:B------:R-:W-:Y:S02]  /*2370*/  USEL UR7, URZ, 0x1, UP0 ;  /* 0x00000001ff077887 */ /* 0x000fe40008000000 */
[----:B------:R-:W-:-:S04]  /*2380*/  USEL UR6, UR6, URZ, UP0 ;  /* 0x000000ff06067287 */ /* 0x000fc80008000000 */
[----:B------:R-:W-:Y:S01]  /*2390*/  ULEA UR5, UR6, UR4, 0x3 ;  /* 0x0000000406057291 */ /* 0x000fe2000f8e18ff */
[----:B------:R-:W-:-:S04]  /*23a0*/  LOP3.LUT R2, R15, UR7, RZ, 0x3c, !PT ;  /* 0x000000070f027c12 */ /* 0x000fc8000f8e3cff */
[----:B-1----:R-:W-:-:S04]  /*23b0*/  SHF.L.U32 R3, R2, 0x1f, RZ ;  /* 0x0000001f02037819 */ /* 0x002fc800000006ff */
[----:B------:R-:W1:Y:S02]  /*23c0*/  SYNCS.PHASECHK.TRANS64.TRYWAIT P0, [UR5], R3 ;  /* 0x00000003ff0075a7 */ /* 0x000e640008001105 */
[----:B-1----:R-:W-:Y:S05]  /*23d0*/  @!P0 BRA `(.L_x_37) ;  /* 0x0000004800788947 */ /* 0x002fea0003800000 */
.L_x_106:
        /* <DEDUP_REMOVED lines=9> */
.L_x_108:
        /* <DEDUP_REMOVED lines=9> */
.L_x_110:
        /* <DEDUP_REMOVED lines=9> */
.L_x_112:
        /* <DEDUP_REMOVED lines=9> */
.L_x_114:
        /* <DEDUP_REMOVED lines=9> */
.L_x_116:
[----:B------:R-:W-:-:S04]  /*26b0*/  UIADD3 UR6, UPT, UPT, UR6, 0x1, URZ ;  /* 0x0000000106067890 */ /* 0x000fc8000fffe0ff */
[----:B------:R-:W-:-:S04]  /*26c0*/  UISETP.NE.AND UP0, UPT, UR6, 0x8, UPT ;  /* 0x000000080600788c */ /* 0x000fc8000bf05270 */
[----:B------:R-:W-:Y:S02]  /*26d0*/  USEL UR5, URZ, 0x1, UP0 ;  /* 0x00000001ff057887 */ /* 0x000fe40008000000 */
[----:B------:R-:W-:-:S04]  /*26e0*/  USEL UR6, UR6, URZ, UP0 ;  /* 0x000000ff06067287 */ /* 0x000fc80008000000 */
[----:B------:R-:W-:Y:S01]  /*26f0*/  ULEA UR6, UR6, UR4, 0x3 ;  /* 0x0000000406067291 */ /* 0x000fe2000f8e18ff */
[----:B-1----:R-:W-:-:S04]  /*2700*/  LOP3.LUT R3, R2, UR5, RZ, 0x3c, !PT ;  /* 0x0000000502037c12 */ /* 0x002fc8000f8e3cff */
[----:B------:R-:W-:Y:S01]  /*2710*/  SHF.L.U32 R3, R3, 0x1f, RZ ;  /* 0x0000001f03037819 */ /* 0x000fe200000006ff */
[----:B----4-:R-:W-:-:S07]  /*2720*/  IMAD.U32 R0, RZ, RZ, UR6 ;  /* 0x00000006ff007e24 */ /* 0x010fce000f8e00ff */
.L_x_43:
[----:B-1----:R1:W2:Y:S02]  /*2730*/  SYNCS.PHASECHK.TRANS64.TRYWAIT P0, [R0+URZ], R3 ;  /* 0x00000003000075a7 */ /* 0x0022a400080011ff */
[----:B--2---:R-:W-:Y:S05]  /*2740*/  @!P0 NANOSLEEP.SYNCS 0x989680 ;  /* 0x009896800000895d */ /* 0x004fea0003900000 */
[----:B------:R-:W2:Y:S02]  /*2750*/  @!P0 SYNCS.PHASECHK.TRANS64 P0, [R0+URZ], R3 ;  /* 0x00000003000085a7 */ /* 0x000ea400080010ff */
[----:B--2---:R-:W-:Y:S05]  /*2760*/  @P0 EXIT ;  /* 0x000000000000094d */ /* 0x004fea0003800000 */
[----:B------:R-:W-:Y:S05]  /*2770*/  BRA `(.L_x_43) ;  /* 0xfffffffc00ec7947 */ /* 0x000fea000383ffff */
.L_x_17:
[----:B------:R-:W-:-:S04]  /*2780*/  UISETP.NE.AND UP1, UPT, UR37, URZ, UPT ;  /* 0x000000ff2500728c */ /* 0x000fc8000bf25270 */
[----:B------:R-:W-:-:S09]  /*2790*/  UISETP.NE.OR UP1, UPT, UR8, 0x1, UP1 ;  /* 0x000000010800788c */ /* 0x000fd20008f25670 */
[----:B------:R-:W-:Y:S05]  /*27a0*/  BRA.U UP1, `(.L_x_44) ;  /* 0x0000000501487547 */ /* 0x000fea000b800000 */
[----:B------:R-:W-:Y:S01]  /*27b0*/  ISETP.NE.AND P2, PT, R2, RZ, PT ;  /* 0x000000ff0200720c */ /* 0x000fe20003f45270 */
[----:B------:R-:W-:Y:S01]  /*27c0*/  IMAD.MOV.U32 R12, RZ, RZ, 0x1 ;  /* 0x00000001ff0c7424 */ /* 0x000fe200078e00ff */
[----:B------:R-:W-:Y:S02]  /*27d0*/  CS2R R10, SRZ ;  /* 0x00000000000a7805 */ /* 0x000fe4000001ff00 */
[----:B------:R-:W-:Y:S01]  /*27e0*/  CS2R R8, SRZ ;  /* 0x0000000000087805 */ /* 0x000fe2000001ff00 */
[----:B------:R-:W-:Y:S01]  /*27f0*/  UMOV UR4, 0x400 ;  /* 0x0000040000047882 */ /* 0x000fe20000000000 */
[----:B------:R-:W-:Y:S01]  /*2800*/  UMOV UR6, URZ ;  /* 0x000000ff00067c82 */ /* 0x000fe20008000000 */
[----:B------:R-:W-:-:S12]  /*2810*/  ULEA UR37, UR37, UR4, 0x18 ;  /* 0x0000000425257291 */ /* 0x000fd8000f8ec0ff */
.L_x_48:
[----:B------:R-:W-:Y:S02]  /*2820*/  LEA R0, R8, UR37, 0x3 ;  /* 0x0000002508007c11 */ /* 0x000fe4000f8e18ff */
[----:B------:R-:W-:-:S03]  /*2830*/  SHF.L.U32 R5, R9, 0x1f, RZ ;  /* 0x0000001f09057819 */ /* 0x000fc600000006ff */
[----:B------:R-:W-:Y:S01]  /*2840*/  VIADD R4, R0, 0x110 ;  /* 0x0000011000047836 */ /* 0x000fe20000000000 */
[----:B------:R-:W1:Y:S02]  /*2850*/  SYNCS.PHASECHK.TRANS64.TRYWAIT P0, [R0+URZ+0x100], R5 ;  /* 0x00010005000075a7 */ /* 0x000e6400080011ff */
[----:B-1----:R-:W-:Y:S05]  /*2860*/  @!P0 BRA `(.L_x_45) ;  /* 0x0000004400e48947 */ /* 0x002fea0003800000 */
.L_x_117:
[----:B------:R-:W-:Y:S01]  /*2870*/  ULEA UR5, UR6, UR37, 0x3 ;  /* 0x0000002506057291 */ /* 0x000fe2000f8e18ff */
[----:B------:R-:W-:Y:S02]  /*2880*/  PRMT R4, RZ, 0x654, R4 ;  /* 0x00000654ff047816 */ /* 0x000fe40000000004 */
[----:B-1----:R-:W-:Y:S01]  /*2890*/  SHF.L.U32 R5, R12, 0x1f, RZ ;  /* 0x0000001f0c057819 */ /* 0x002fe200000006ff */
[----:B------:R-:W-:Y:S01]  /*28a0*/  UIADD3 UR4, UPT, UPT, UR5, 0xa0, URZ ;  /* 0x000000a005047890 */ /* 0x000fe2000fffe0ff */
[----:B------:R1:W-:Y:S05]  /*28b0*/  SYNCS.ARRIVE.TRANS64.RED.A1T0 RZ, [R4+URZ], RZ ;  /* 0x000000ff04ff79a7 */ /* 0x0003ea00081004ff */
[----:B------:R-:W-:Y:S01]  /*28c0*/  IMAD.U32 R7, RZ, RZ, UR4 ;  /* 0x00000004ff077e24 */ /* 0x000fe2000f8e00ff */
[----:B------:R-:W2:Y:S04]  /*28d0*/  SYNCS.PHASECHK.TRANS64.TRYWAIT P0, [UR5+0xb0], R5 ;  /* 0x0000b005ff0075a7 */ /* 0x000ea80008001105 */
[----:B------:R-:W-:Y:S01]  /*28e0*/  PRMT R6, R2, 0x654, R7 ;  /* 0x0000065402067816 */ /* 0x000fe20000000007 */
[----:B-1----:R-:W-:Y:S01]  /*28f0*/  @!P2 IMAD.MOV.U32 R4, RZ, RZ, 0x10 ;  /* 0x00000010ff04a424 */ /* 0x002fe200078e00ff */
[----:B--2---:R-:W-:Y:S06]  /*2900*/  @!P0 BRA `(.L_x_46) ;  /* 0x0000004400d08947 */ /* 0x004fec0003800000 */
.L_x_119:
[----:B------:R-:W-:Y:S01]  /*2910*/  ULEA UR4, UR6, UR37, 0x4 ;  /* 0x0000002506047291 */ /* 0x000fe2000f8e20ff */
[----:B------:R-:W-:Y:S01]  /*2920*/  SEL R3, R6, R3, !P2 ;  /* 0x0000000306037207 */ /* 0x000fe20005000000 */
[----:B------:R-:W-:Y:S01]  /*2930*/  UIADD3 UR5, UPT, UPT, UR5, 0xa0, URZ ;  /* 0x000000a005057890 */ /* 0x000fe2000fffe0ff */
[----:B-1----:R-:W-:Y:S01]  /*2940*/  LEA R0, R11, UR37, 0x3 ;  /* 0x000000250b007c11 */ /* 0x002fe2000f8e18ff */
[----:B------:R-:W-:Y:S01]  /*2950*/  UIADD3 UR4, UPT, UPT, UR4, 0x130, URZ ;  /* 0x0000013004047890 */ /* 0x000fe2000fffe0ff */
[----:B------:R-:W-:Y:S01]  /*2960*/  SHF.L.U32 R5, R10, 0x1f, RZ ;  /* 0x0000001f0a057819 */ /* 0x000fe200000006ff */
[----:B------:R1:W-:Y:S01]  /*2970*/  @!P2 SYNCS.ARRIVE.TRANS64.RED RZ, [R3+URZ], R4 ;  /* 0x0000000403ffa9a7 */ /* 0x0003e200080004ff */
[----:B------:R-:W-:Y:S01]  /*2980*/  UIADD3 UR6, UPT, UPT, UR6, 0x1, URZ ;  /* 0x0000000106067890 */ /* 0x000fe2000fffe0ff */
[----:B------:R-:W-:-:S03]  /*2990*/  VIADD R8, R8, 0x1 ;  /* 0x0000000108087836 */ /* 0x000fc60000000000 */
[----:B------:R-:W-:Y:S02]  /*29a0*/  UISETP.NE.AND UP0, UPT, UR6, 0x2, UPT ;  /* 0x000000020600788c */ /* 0x000fe4000bf05270 */
[----:B------:R-:W-:Y:S06]  /*29b0*/  UGETNEXTWORKID.BROADCAST [UR4], [UR5] ;  /* 0x00000000040073ca */ /* 0x000fec0008000100 */
[----:B------:R-:W-:Y:S01]  /*29c0*/  USEL UR4, URZ, 0x1, UP0 ;  /* 0x00000001ff047887 */ /* 0x000fe20008000000 */
[----:B------:R-:W-:Y:S01]  /*29d0*/  ISETP.NE.AND P0, PT, R8, 0x2, PT ;  /* 0x000000020800780c */ /* 0x000fe20003f05270 */
[----:B------:R-:W-:Y:S01]  /*29e0*/  USEL UR6, UR6, URZ, UP0 ;  /* 0x000000ff06067287 */ /* 0x000fe20008000000 */
[----:B------:R-:W2:Y:S03]  /*29f0*/  SYNCS.PHASECHK.TRANS64.TRYWAIT P1, [R0+URZ+0xa0], R5 ;  /* 0x0000a005000075a7 */ /* 0x000ea600080211ff */
[----:B------:R-:W-:Y:S01]  /*2a00*/  LOP3.LUT R12, R12, UR4, RZ, 0x3c, !PT ;  /* 0x000000040c0c7c12 */ /* 0x000fe2000f8e3cff */
[----:B-12---:R-:W-:Y:S07]  /*2a10*/  @!P1 BRA `(.L_x_47) ;  /* 0x0000004400a49947 */ /* 0x006fee0003800000 */
.L_x_120:
[C---:B------:R-:W-:Y:S01]  /*2a20*/  LEA R4, R11.reuse, UR37, 0x4 ;  /* 0x000000250b047c11 */ /* 0x040fe2000f8e20ff */
[----:B-1----:R-:W-:Y:S01]  /*2a30*/  VIADD R0, R0, 0xb0 ;  /* 0x000000b000007836 */ /* 0x002fe20000000000 */
[----:B------:R-:W-:Y:S01]  /*2a40*/  SEL R8, R8, RZ, P0 ;  /* 0x000000ff08087207 */ /* 0x000fe20000000000 */
[----:B------:R-:W-:-:S03]  /*2a50*/  VIADD R11, R11, 0x1 ;  /* 0x000000010b0b7836 */ /* 0x000fc60000000000 */
[----:B------:R-:W1:Y:S01]  /*2a60*/  LDS.128 R4, [R4+0x130] ;  /* 0x0001300004047984 */ /* 0x000e620000000c00 */
[----:B------:R-:W-:Y:S02]  /*2a70*/  PRMT R0, RZ, 0x654, R0 ;  /* 0x00000654ff007816 */ /* 0x000fe40000000000 */
[C---:B------:R-:W-:Y:S01]  /*2a80*/  ISETP.NE.AND P1, PT, R11.reuse, 0x2, PT ;  /* 0x000000020b00780c */ /* 0x040fe20003f25270 */
[----:B------:R-:W-:Y:S01]  /*2a90*/  @!PT LDS RZ, [RZ] ;  /* 0x00000000fffff984 */ /* 0x000fe20000000800 */
[----:B------:R-:W-:Y:S01]  /*2aa0*/  @!PT LDS RZ, [RZ] ;  /* 0x00000000fffff984 */ /* 0x000fe20000000800 */
[----:B------:R-:W-:Y:S01]  /*2ab0*/  @!PT LDS RZ, [RZ] ;  /* 0x00000000fffff984 */ /* 0x000fe20000000800 */
[----:B------:R-:W-:Y:S01]  /*2ac0*/  @!PT LDS RZ, [RZ] ;  /* 0x00000000fffff984 */ /* 0x000fe20000000800 */
[----:B------:R2:W-:Y:S06]  /*2ad0*/  MEMBAR.ALL.CTA ;  /* 0x0000000000007992 */ /* 0x0005ec0000008000 */
[----:B--2---:R-:W2:Y:S01]  /*2ae0*/  FENCE.VIEW.ASYNC.S ;  /* 0x00000000000073c6 */ /* 0x004ea20000000000 */
[----:B------:R-:W-:Y:S01]  /*2af0*/  SEL R11, R11, RZ, P1 ;  /* 0x000000ff0b0b7207 */ /* 0x000fe20000800000 */
[----:B--2---:R2:W-:Y:S01]  /*2b00*/  SYNCS.ARRIVE.TRANS64.RED.A1T0 RZ, [R0+URZ], RZ ;  /* 0x000000ff00ff79a7 */ /* 0x0045e200081004ff */
[----:B-1----:R-:W-:-:S02]  /*2b10*/  LOP3.LUT P3, RZ, R6, 0x1, RZ, 0xc0, !PT ;  /* 0x0000000106ff7812 */ /* 0x002fc4000786c0ff */
[----:B------:R-:W-:-:S04]  /*2b20*/  SEL R5, RZ, 0x1, P1 ;  /* 0x00000001ff057807 */ /* 0x000fc80000800000 */
[----:B------:R-:W-:Y:S02]  /*2b30*/  LOP3.LUT R10, R10, R5, RZ, 0x3c, !PT ;  /* 0x000000050a0a7212 */ /* 0x000fe400078e3cff */
[----:B--2---:R-:W-:-:S04]  /*2b40*/  SEL R0, RZ, 0x1, P0 ;  /* 0x00000001ff007807 */ /* 0x004fc80000000000 */
[----:B------:R-:W-:Y:S01]  /*2b50*/  LOP3.LUT R9, R9, R0, RZ, 0x3c, !PT ;  /* 0x0000000009097212 */ /* 0x000fe200078e3cff */
[----:B------:R-:W-:Y:S06]  /*2b60*/  @P3 BRA `(.L_x_48) ;  /* 0xfffffffc002c3947 */ /* 0x000fec000383ffff */
[----:B------:R-:W-:Y:S01]  /*2b70*/  ULEA UR5, UR6, UR37, 0x3 ;  /* 0x0000002506057291 */ /* 0x000fe2000f8e18ff */
[----:B------:R-:W-:-:S08]  /*2b80*/  SHF.L.U32 R3, R12, 0x1f, RZ ;  /* 0x0000001f0c037819 */ /* 0x000fd000000006ff */
[----:B------:R-:W1:Y:S02]  /*2b90*/  SYNCS.PHASECHK.TRANS64 P0, [UR5+0xb0], R3 ;  /* 0x0000b003ff0075a7 */ /* 0x000e640008001005 */
[----:B-1----:R-:W-:Y:S05]  /*2ba0*/  @P0 BRA `(.L_x_49) ;  /* 0x0000000000080947 */ /* 0x002fea0003800000 */
[----:B------:R-:W1:Y:S02]  /*2bb0*/  SYNCS.PHASECHK.TRANS64.TRYWAIT P0, [UR5+0xb0], R3 ;  /* 0x0000b003ff0075a7 */ /* 0x000e640008001105 */
[----:B-1----:R-:W-:Y:S05]  /*2bc0*/  @!P0 BRA `(.L_x_50) ;  /* 0x00000044004c8947 */ /* 0x002fea0003800000 */
.L_x_49:
[----:B------:R-:W-:-:S04]  /*2bd0*/  UIADD3 UR4, UPT, UPT, UR6, 0x1, URZ ;  /* 0x0000000106047890 */ /* 0x000fc8000fffe0ff */
[----:B------:R-:W-:-:S04]  /*2be0*/  UISETP.NE.AND UP0, UPT, UR4, 0x2, UPT ;  /* 0x000000020400788c */ /* 0x000fc8000bf05270 */
[----:B------:R-:W-:Y:S02]  /*2bf0*/  USEL UR7, URZ, 0x1, UP0 ;  /* 0x00000001ff077887 */ /* 0x000fe40008000000 */
[----:B------:R-:W-:-:S04]  /*2c00*/  USEL UR4, UR4, URZ, UP0 ;  /* 0x000000ff04047287 */ /* 0x000fc80008000000 */
[----:B------:R-:W-:Y:S01]  /*2c10*/  ULEA UR4, UR4, UR37, 0x3 ;  /* 0x0000002504047291 */ /* 0x000fe2000f8e18ff */
[----:B-1----:R-:W-:-:S04]  /*2c20*/  LOP3.LUT R3, R12, UR7, RZ, 0x3c, !PT ;  /* 0x000000070c037c12 */ /* 0x002fc8000f8e3cff */
[----:B------:R-:W-:-:S04]  /*2c30*/  SHF.L.U32 R0, R3, 0x1f, RZ ;  /* 0x0000001f03007819 */ /* 0x000fc800000006ff */
[----:B------:R-:W1:Y:S02]  /*2c40*/  SYNCS.PHASECHK.TRANS64 P0, [UR4+0xb0], R0 ;  /* 0x0000b000ff0075a7 */ /* 0x000e640008001004 */
[----:B-1----:R-:W-:Y:S05]  /*2c50*/  @P0 EXIT ;  /* 0x000000000000094d */ /* 0x002fea0003800000 */
[----:B------:R-:W-:Y:S02]  /*2c60*/  SHF.L.U32 R3, R3, 0x1f, RZ ;  /* 0x0000001f03037819 */ /* 0x000fe400000006ff */
[----:B------:R-:W-:-:S07]  /*2c70*/  MOV R0, UR4 ;  /* 0x0000000400007c02 */ /* 0x000fce0008000f00 */
.L_x_51:
[----:B-1----:R1:W2:Y:S02]  /*2c80*/  SYNCS.PHASECHK.TRANS64.TRYWAIT P0, [R0+URZ+0xb0], R3 ;  /* 0x0000b003000075a7 */ /* 0x0022a400080011ff */
[----:B--2---:R-:W-:Y:S05]  /*2c90*/  @!P0 NANOSLEEP.SYNCS 0x989680 ;  /* 0x009896800000895d */ /* 0x004fea0003900000 */
[----:B------:R-:W2:Y:S02]  /*2ca0*/  @!P0 SYNCS.PHASECHK.TRANS64 P0, [R0+URZ+0xb0], R3 ;  /* 0x0000b003000085a7 */ /* 0x000ea400080010ff */
[----:B--2---:R-:W-:Y:S05]  /*2cb0*/  @P0 EXIT ;  /* 0x000000000000094d */ /* 0x004fea0003800000 */
[----:B------:R-:W-:Y:S05]  /*2cc0*/  BRA `(.L_x_51) ;  /* 0xfffffffc00ec7947 */ /* 0x000fea000383ffff */
.L_x_44:
[----:B------:R-:W-:-:S09]  /*2cd0*/  UISETP.NE.AND UP1, UPT, UR8, URZ, UPT ;  /* 0x000000ff0800728c */ /* 0x000fd2000bf25270 */
[----:B------:R-:W-:Y:S05]  /*2ce0*/  BRA.U UP1, `(.L_x_52) ;  /* 0x0000000d01b47547 */ /* 0x000fea000b800000 */
[----:B------:R-:W-:Y:S01]  /*2cf0*/  UMOV UR4, 0x40 ;  /* 0x0000004000047882 */ /* 0x000fe20000000000 */
[----:B------:R-:W-:Y:S01]  /*2d00*/  NOP ;  /* 0x0000000000007918 */ /* 0x000fe20000000000 */
[----:B------:R-:W-:Y:S01]  /*2d10*/  ULEA UR4, UR37, UR4, 0x18 ;  /* 0x0000000425047291 */ /* 0x000fe2000f8ec0ff */
[----:B------:R-:W-:Y:S02]  /*2d20*/  UMOV UR5, 0x400 ;  /* 0x0000040000057882 */ /* 0x000fe40000000000 */
[----:B------:R-:W-:-:S06]  /*2d30*/  ULEA UR37, UR37, UR5, 0x18 ;  /* 0x0000000525257291 */ /* 0x000fcc000f8ec0ff */
[----:B------:R-:W1:Y:S02]  /*2d40*/  LDS.U8 R0, [UR4+0x1c] ;  /* 0x00001c04ff007984 */ /* 0x000e640008000000 */
[----:B-1----:R-:W-:-:S13]  /*2d50*/  ISETP.NE.AND P0, PT, R0, RZ, PT ;  /* 0x000000ff0000720c */ /* 0x002fda0003f05270 */
[----:B------:R-:W-:Y:S05]  /*2d60*/  @P0 BRA `(.L_x_53) ;  /* 0x0000000000580947 */ /* 0x000fea0003800000 */
[----:B------:R-:W-:-:S13]  /*2d70*/  ELECT P0, URZ, PT ;  /* 0x0000000000ff782f */ /* 0x000fda0003800000 */
[----:B------:R-:W-:Y:S05]  /*2d80*/  @!P0 BRA `(.L_x_54) ;  /* 0x0000000000608947 */ /* 0x000fea0003800000 */
[----:B------:R-:W-:Y:S01]  /*2d90*/  UMOV UR5, 0x10 ;  /* 0x0000001000057882 */ /* 0x000fe20000000000 */
[----:B------:R-:W-:Y:S01]  /*2da0*/  HFMA2 R0, -RZ, RZ, 0, 5.9604644775390625e-08 ;  /* 0x00000001ff007431 */ /* 0x000fe200000001ff */
[----:B------:R-:W-:-:S03]  /*2db0*/  MOV R2, 0xffff ;  /* 0x0000ffff00027802 */ /* 0x000fc60000000f00 */
[----:B------:R-:W-:Y:S04]  /*2dc0*/  DEPBAR.LE SB1, 0x36 ;  /* 0x00009d800000791a */ /* 0x000fe80000000000 */
[----:B------:R-:W1:Y:S02]  /*2dd0*/  UTCATOMSWS.FIND_AND_SET.ALIGN UP0, UR5, UR5 ;  /* 0x00000005000575e3 */ /* 0x000e640008000800 */
[----:B-1----:R-:W-:Y:S01]  /*2de0*/  MOV R3, UR5 ;  /* 0x0000000500037c02 */ /* 0x002fe20008000f00 */
[----:B------:R-:W-:Y:S06]  /*2df0*/  BRA.U UP0, `(.L_x_55) ;  /* 0x0000000100187547 */ /* 0x000fec000b800000 */
.L_x_56:
[----:B------:R-:W-:Y:S05]  /*2e00*/  NANOSLEEP 0x64 ;  /* 0x000000640000795d */ /* 0x000fea0003800000 */
[----:B------:R-:W-:-:S05]  /*2e10*/  UMOV UR5, 0x10 ;  /* 0x0000001000057882 */ /* 0x000fca0000000000 */
[----:B------:R-:W-:Y:S04]  /*2e20*/  DEPBAR.LE SB1, 0x36 ;  /* 0x00009d800000791a */ /* 0x000fe80000000000 */
[----:B------:R-:W1:Y:S02]  /*2e30*/  UTCATOMSWS.FIND_AND_SET.ALIGN UP0, UR5, UR5 ;  /* 0x00000005000575e3 */ /* 0x000e640008000800 */
[----:B-1----:R-:W-:Y:S01]  /*2e40*/  MOV R3, UR5 ;  /* 0x0000000500037c02 */ /* 0x002fe20008000f00 */
[----:B------:R-:W-:Y:S05]  /*2e50*/  BRA.U !UP0, `(.L_x_56) ;  /* 0xfffffffd08e87547 */ /* 0x000fea000b83ffff */
.L_x_55:
[-C--:B------:R-:W-:Y:S02]  /*2e60*/  SHF.L.U32 R2, R2, R3.reuse, RZ ;  /* 0x0000000302027219 */ /* 0x080fe400000006ff */
[----:B------:R-:W-:Y:S01]  /*2e70*/  SHF.L.U32 R0, R0, R3, RZ ;  /* 0x0000000300007219 */ /* 0x000fe200000006ff */
[----:B------:R-:W-:Y:S02]  /*2e80*/  IMAD.SHL.U32 R3, R3, 0x20, RZ ;  /* 0x0000002003037824 */ /* 0x000fe400078e00ff */
[----:B------:R1:W-:Y:S04]  /*2e90*/  ATOMS.OR RZ, [UR4+0x14], R2 ;  /* 0x00001402ffff798c */ /* 0x0003e8000b000004 */
[----:B------:R1:W-:Y:S04]  /*2ea0*/  ATOMS.OR RZ, [UR4+0x18], R0 ;  /* 0x00001800ffff798c */ /* 0x0003e8000b000004 */
[----:B------:R1:W-:Y:S01]  /*2eb0*/  STS [UR37+0x150], R3 ;  /* 0x00015003ff007988 */ /* 0x0003e20008000825 */
[----:B------:R-:W-:Y:S05]  /*2ec0*/  BRA `(.L_x_54) ;  /* 0x0000000000107947 */ /* 0x000fea0003800000 */
.L_x_53:
[----:B------:R-:W-:Y:S02]  /*2ed0*/  MOV R0, 0xffffffff ;  /* 0xffffffff00007802 */ /* 0x000fe40000000f00 */
[----:B------:R-:W-:-:S03]  /*2ee0*/  MOV R2, 0x2f10 ;  /* 0x00002f1000027802 */ /* 0x000fc60000000f00 */
[----:B------:R1:W-:Y:S04]  /*2ef0*/  STS [UR37+0x150], R0 ;  /* 0x00015000ff007988 */ /* 0x0003e80008000825 */
[----:B-1-3-5:R-:W-:Y:S05]  /*2f00*/  CALL.REL.NOINC `($__internal_1_$__cuda_sm10x_tcgen05_guardrail_trap_phase_invalid_during_alloc) ;  /* 0x0000004400c87944 */ /* 0x02afea0003c00000 */
.L_x_54:
[----:B------:R-:W-:Y:S05]  /*2f10*/  WARPSYNC.ALL ;  /* 0x0000000000007948 */ /* 0x000fea0003800000 */
[----:B------:R-:W2:Y:S01]  /*2f20*/  S2UR UR5, SR_CgaCtaId ;  /* 0x00000000000579c3 */ /* 0x000ea20000008800 */
[----:B------:R-:W-:Y:S01]  /*2f30*/  UMOV UR4, 0x400 ;  /* 0x0000040000047882 */ /* 0x000fe20000000000 */
[----:B------:R-:W-:-:S06]  /*2f40*/  NOP ;  /* 0x0000000000007918 */ /* 0x000fcc0000000000 */
[----:B------:R-:W-:Y:S06]  /*2f50*/  BAR.ARV 0x6, 0xa0 ;  /* 0x0182800000007b1d */ /* 0x000fec0000002000 */
[----:B------:R-:W4:Y:S01]  /*2f60*/  LDCU UR7, c[0x0][0x38c] ;  /* 0x00007180ff0777ac */ /* 0x000f220008000800 */
[----:B------:R-:W-:Y:S01]  /*2f70*/  IMAD.MOV.U32 R11, RZ, RZ, 0x1 ;  /* 0x00000001ff0b7424 */ /* 0x000fe200078e00ff */
[----:B------:R-:W-:Y:S01]  /*2f80*/  CS2R R8, SRZ ;  /* 0x0000000000087805 */ /* 0x000fe2000001ff00 */
[----:B------:R-:W-:Y:S01]  /*2f90*/  IMAD.MOV.U32 R10, RZ, RZ, RZ ;  /* 0x000000ffff0a7224 */ /* 0x000fe200078e00ff */
[----:B------:R-:W3:Y:S01]  /*2fa0*/  LDCU UR6, c[0x0][0x38c] ;  /* 0x00007180ff0677ac */ /* 0x000ee20008000800 */
[----:B------:R-:W-:Y:S01]  /*2fb0*/  UMOV UR15, URZ ;  /* 0x000000ff000f7c82 */ /* 0x000fe20008000000 */
[----:B------:R-:W-:Y:S01]  /*2fc0*/  UMOV UR14, URZ ;  /* 0x000000ff000e7c82 */ /* 0x000fe20008000000 */
[----:B--2---:R-:W-:Y:S01]  /*2fd0*/  ULEA UR5, UR5, UR4, 0x18 ;  /* 0x0000000405057291 */ /* 0x004fe2000f8ec0ff */
[----:B------:R-:W-:Y:S01]  /*2fe0*/  UMOV UR24, 0x0 ;  /* 0x0000000000187882 */ /* 0x000fe20000000000 */
[----:B------:R-:W-:-:S02]  /*2ff0*/  UMOV UR25, 0x8100490 ;  /* 0x0810049000197882 */ /* 0x000fc40000000000 */
[----:B------:R-:W-:Y:S02]  /*3000*/  UIADD3 UR10, UPT, UPT, UR5, 0x4400, URZ ;  /* 0x00004400050a7890 */ /* 0x000fe4000fffe0ff */
[----:B------:R-:W-:Y:S02]  /*3010*/  UIADD3 UR11, UPT, UPT, UR5, 0x24400, URZ ;  /* 0x00024400050b7890 */ /* 0x000fe4000fffe0ff */
[----:B----4-:R-:W-:Y:S01]  /*3020*/  UIADD3 UR7, UPT, UPT, UR7, 0x7f, URZ ;  /* 0x0000007f07077890 */ /* 0x010fe2000fffe0ff */
[----:B-1----:R-:W1:Y:S01]  /*3030*/  LDS R0, [UR5+0x150] ;  /* 0x00015005ff007984 */ /* 0x002e620008000800 */
[----:B------:R-:W-:Y:S02]  /*3040*/  USHF.R.U32.HI UR10, URZ, 0x4, UR10 ;  /* 0x00000004ff0a7899 */ /* 0x000fe4000801160a */
[----:B------:R-:W-:Y:S02]  /*3050*/  USHF.R.S32.HI UR4, URZ, 0x1f, UR7 ;  /* 0x0000001fff047899 */ /* 0x000fe40008011407 */
[----:B------:R-:W-:-:S02]  /*3060*/  USHF.R.U32.HI UR11, URZ, 0x4, UR11 ;  /* 0x00000004ff0b7899 */ /* 0x000fc4000801160b */
[----:B------:R-:W-:Y:S02]  /*3070*/  ULEA.HI UR4, UR4, UR7, URZ, 0x7 ;  /* 0x0000000704047291 */ /* 0x000fe4000f8f38ff */
[----:B------:R-:W-:Y:S02]  /*3080*/  ULOP3.LUT UR10, UR10, 0x3fff, URZ, 0xc0, !UPT ;  /* 0x00003fff0a0a7892 */ /* 0x000fe4000f8ec0ff */
[----:B------:R-:W-:Y:S02]  /*3090*/  USHF.R.S32.HI UR4, URZ, 0x7, UR4 ;  /* 0x00000007ff047899 */ /* 0x000fe40008011404 */
[----:B------:R-:W-:Y:S02]  /*30a0*/  ULOP3.LUT UR11, UR11, 0x3fff, URZ, 0xc0, !UPT ;  /* 0x00003fff0b0b7892 */ /* 0x000fe4000f8ec0ff */
[----:B------:R-:W-:Y:S01]  /*30b0*/  UISETP.LT.AND UP0, UPT, UR4, 0x1, UPT ;  /* 0x000000010400788c */ /* 0x000fe2000bf01270 */
[----:B------:R-:W-:Y:S01]  /*30c0*/  UMOV UR22, 0x0 ;  /* 0x0000000000167882 */ /* 0x000fe20000000000 */
[----:B------:R-:W-:-:S02]  /*30d0*/  UMOV UR23, 0x8100490 ;  /* 0x0810049000177882 */ /* 0x000fc40000000000 */
[----:B------:R-:W-:Y:S02]  /*30e0*/  USEL UR9, UR4, 0x1, !UP0 ;  /* 0x0000000104097887 */ /* 0x000fe4000c000000 */
[----:B------:R-:W-:Y:S02]  /*30f0*/  ULOP3.LUT UR10, UR10, 0x10000, URZ, 0xfc, !UPT ;  /* 0x000100000a0a7892 */ /* 0x000fe4000f8efcff */
[----:B------:R-:W-:Y:S02]  /*3100*/  ULOP3.LUT UR11, UR11, 0x10000, URZ, 0xfc, !UPT ;  /* 0x000100000b0b7892 */ /* 0x000fe4000f8efcff */
[----:B------:R-:W-:Y:S02]  /*3110*/  UIADD3 UR9, UPT, UPT, -UR9, URZ, URZ ;  /* 0x000000ff09097290 */ /* 0x000fe4000fffe1ff */
[----:B---3--:R-:W-:Y:S01]  /*3120*/  UISETP.GE.AND UP3, UPT, UR6, 0x1, UPT ;  /* 0x000000010600788c */ /* 0x008fe2000bf66270 */
[----:B------:R-:W-:Y:S01]  /*3130*/  UMOV UR20, 0x0 ;  /* 0x0000000000147882 */ /* 0x000fe20000000000 */
[----:B------:R-:W-:Y:S01]  /*3140*/  UMOV UR21, 0x8100490 ;  /* 0x0810049000157882 */ /* 0x000fe20000000000 */
[----:B------:R-:W-:Y:S01]  /*3150*/  UMOV UR18, 0x0 ;  /* 0x0000000000127882 */ /* 0x000fe20000000000 */
[----:B------:R-:W-:Y:S01]  /*3160*/  UMOV UR19, 0x8100490 ;  /* 0x0810049000137882 */ /* 0x000fe20000000000 */
[----:B-1----:R-:W-:-:S15]  /*3170*/  R2UR UR16, R0 ;  /* 0x00000000001072ca */ /* 0x002fde00000e0000 */
.L_x_63:
[----:B------:R-:W-:Y:S02]  /*3180*/  LEA R0, R10, UR5, 0x3 ;  /* 0x000000050a007c11 */ /* 0x000fe4000f8e18ff */
[----:B------:R-:W-:Y:S02]  /*3190*/  SHF.L.U32 R5, R9, 0x1f, RZ ;  /* 0x0000001f09057819 */ /* 0x000fe400000006ff */
[----:B------:R-:W-:Y:S01]  /*31a0*/  PLOP3.LUT P0, PT, PT, PT, UP3, 0x80, 0x8 ;  /* 0x000000000008781c */ /* 0x000fe20003f0f038 */
[----:B------:R-:W-:Y:S01]  /*31b0*/  VIADD R3, R0, 0xb0 ;  /* 0x000000b000037836 */ /* 0x000fe20000000000 */
[----:B-1----:R-:W1:Y:S02]  /*31c0*/  SYNCS.PHASECHK.TRANS64.TRYWAIT P1, [R0+URZ+0xa0], R5 ;  /* 0x0000a005000075a7 */ /* 0x002e6400080211ff */
[----:B-1-3--:R-:W-:Y:S09]  /*31d0*/  @!P1 BRA `(.L_x_57) ;  /* 0x0000003c00e09947 */ /* 0x00aff20003800000 */
.L_x_122:
[----:B------:R-:W-:Y:S01]  /*31e0*/  LEA R4, R10, UR5, 0x4 ;  /* 0x000000050a047c11 */ /* 0x000fe2000f8e20ff */
[----:B------:R-:W-:Y:S01]  /*31f0*/  @UP3 ULEA UR6, UR14, UR5, 0x3 ;  /* 0x000000050e063291 */ /* 0x000fe2000f8e18ff */
[----:B------:R-:W-:Y:S01]  /*3200*/  PLOP3.LUT P2, PT, PT, PT, PT, 0x80, 0x8 ;  /* 0x000000000008781c */ /* 0x000fe20003f4f070 */
[----:B------:R-:W-:Y:S01]  /*3210*/  ULEA UR7, UR15, UR5, 0x3 ;  /* 0x000000050f077291 */ /* 0x000fe2000f8e18ff */
[----:B------:R-:W-:Y:S01]  /*3220*/  PRMT R3, RZ, 0x654, R3 ;  /* 0x00000654ff037816 */ /* 0x000fe20000000003 */
[----:B------:R-:W-:Y:S01]  /*3230*/  ULEA UR8, UR15, UR16, 0x6 ;  /* 0x000000100f087291 */ /* 0x000fe2000f8e30ff */
[----:B-1----:R-:W1:Y:S01]  /*3240*/  LDS.128 R4, [R4+0x130] ;  /* 0x0001300004047984 */ /* 0x002e620000000c00 */
[----:B------:R-:W-:Y:S02]  /*3250*/  @P0 SHF.L.U32 R2, R8, 0x1f, RZ ;  /* 0x0000001f08020819 */ /* 0x000fe400000006ff */
[----:B------:R-:W-:Y:S01]  /*3260*/  SHF.L.U32 R0, R11, 0x1f, RZ ;  /* 0x0000001f0b007819 */ /* 0x000fe200000006ff */
[----:B------:R-:W-:Y:S01]  /*3270*/  @!PT LDS RZ, [RZ] ;  /* 0x00000000fffff984 */ /* 0x000fe20000000800 */
[----:B------:R-:W-:Y:S01]  /*3280*/  @!PT LDS RZ, [RZ] ;  /* 0x00000000fffff984 */ /* 0x000fe20000000800 */
[----:B------:R-:W-:Y:S01]  /*3290*/  @!PT LDS RZ, [RZ] ;  /* 0x00000000fffff984 */ /* 0x000fe20000000800 */
[----:B------:R-:W-:Y:S01]  /*32a0*/  @!PT LDS RZ, [RZ] ;  /* 0x00000000fffff984 */ /* 0x000fe20000000800 */
[----:B------:R2:W-:Y:S06]  /*32b0*/  MEMBAR.ALL.CTA ;  /* 0x0000000000007992 */ /* 0x0005ec0000008000 */
[----:B--2---:R-:W2:Y:S02]  /*32c0*/  FENCE.VIEW.ASYNC.S ;  /* 0x00000000000073c6 */ /* 0x004ea40000000000 */
[----:B--2---:R2:W-:Y:S01]  /*32d0*/  SYNCS.ARRIVE.TRANS64.RED.A1T0 RZ, [R3+URZ], RZ ;  /* 0x000000ff03ff79a7 */ /* 0x0045e200081004ff */
[----:B------:R2:W3:Y:S01]  /*32e0*/  @P0 SYNCS.PHASECHK.TRANS64.TRYWAIT P2, [UR6], R2 ;  /* 0x00000002ff0005a7 */ /* 0x0004e20008041106 */
[----:B-1----:R-:W-:Y:S01]  /*32f0*/  LOP3.LUT P1, RZ, R6, 0x1, RZ, 0xc0, !PT ;  /* 0x0000000106ff7812 */ /* 0x002fe2000782c0ff */
[----:B------:R-:W1:Y:S02]  /*3300*/  SYNCS.PHASECHK.TRANS64.TRYWAIT P0, [UR7+0xe0], R0 ;  /* 0x0000e000ff0075a7 */ /* 0x000e640008001107 */
[----:B-123--:R-:W-:Y:S10]  /*3310*/  @!P0 BRA `(.L_x_58) ;  /* 0x0000003c00a48947 */ /* 0x00eff40003800000 */
.L_x_124:
[----:B------:R-:W-:Y:S01]  /*3320*/  IADD3 R10, PT, PT, R10, 0x1, RZ ;  /* 0x000000010a0a7810 */ /* 0x000fe20007ffe0ff */
[----:B------:R-:W-:Y:S06]  /*3330*/  BRA.U !UP3, `(.L_x_59) ;  /* 0x000000010bc07547 */ /* 0x000fec000b800000 */
[----:B------:R-:W-:Y:S01]  /*3340*/  UPLOP3.LUT UP4, UPT, UPT, UPT, UPT, 0x40, 0x4 ;  /* 0x000000000004789c */ /* 0x000fe20003f8e870 */
[----:B------:R-:W-:Y:S01]  /*3350*/  UMOV UR13, UR9 ;  /* 0x00000009000d7c82 */ /* 0x000fe20008000000 */
[----:B------:R-:W-:Y:S01]  /*3360*/  UMOV UR12, UR4 ;  /* 0x00000004000c7c82 */ /* 0x000fe20008000000 */
[----:B------:R-:W-:-:S08]  /*3370*/  UMOV UR17, UR14 ;  /* 0x0000000e00117c82 */ /* 0x000fd00008000000 */
.L_x_62:
[----:B------:R-:W-:Y:S02]  /*3380*/  UIADD3 UR13, UPT, UPT, UR13, 0x1, URZ ;  /* 0x000000010d0d7890 */ /* 0x000fe4000fffe0ff */
[----:B--2---:R-:W-:Y:S02]  /*3390*/  ULEA UR6, UR17, UR5, 0x3 ;  /* 0x0000000511067291 */ /* 0x004fe4000f8e18ff */
[----:B------:R-:W-:Y:S01]  /*33a0*/  UISETP.NE.AND UP0, UPT, UR13, URZ, UPT ;  /* 0x000000ff0d00728c */ /* 0x000fe2000bf05270 */
[----:B---3--:R-:W-:Y:S10]  /*33b0*/  @P2 BRA `(.L_x_60) ;  /* 0x00000000000c2947 */ /* 0x008ff40003800000 */
[----:B-1----:R-:W-:Y:S04]  /*33c0*/  SHF.L.U32 R3, R8, 0x1f, RZ ;  /* 0x0000001f08037819 */ /* 0x002fe800000006ff */
[----:B------:R-:W1:Y:S02]  /*33d0*/  SYNCS.PHASECHK.TRANS64.TRYWAIT P0, [UR6], R3 ;  /* 0x00000003ff0075a7 */ /* 0x000e640008001106 */
[----:B-1----:R-:W-:Y:S05]  /*33e0*/  @!P0 BRA `(.L_x_61) ;  /* 0x0000003c00888947 */ /* 0x002fea0003800000 */
.L_x_60:
[----:B------:R-:W-:Y:S01]  /*33f0*/  UISETP.NE.AND UP1, UPT, UR12, 0x1, UPT ;  /* 0x000000010c00788c */ /* 0x000fe2000bf25270 */
[----:B------:R-:W-:Y:S01]  /*3400*/  PLOP3.LUT P2, PT, PT, PT, PT, 0x80, 0x8 ;  /* 0x000000000008781c */ /* 0x000fe20003f4f070 */
[----:B------:R-:W-:Y:S02]  /*3410*/  UIADD3 UR14, UPT, UPT, UR17, 0x1, URZ ;  /* 0x00000001110e7890 */ /* 0x000fe4000fffe0ff */
[----:B------:R-:W-:Y:S02]  /*3420*/  ULEA UR28, UR17, UR11, 0x9 ;  /* 0x0000000b111c7291 */ /* 0x000fe4000f8e48ff */
[----:B------:R-:W-:Y:S01]  /*3430*/  UISETP.NE.AND UP2, UPT, UR14, 0x8, UPT ;  /* 0x000000080e00788c */ /* 0x000fe2000bf45270 */
[----:B------:R-:W-:Y:S01]  /*3440*/  PLOP3.LUT P0, PT, PT, PT, UP1, 0x80, 0x8 ;  /* 0x000000000008781c */ /* 0x000fe20003f0f018 */
[----:B------:R-:W-:Y:S02]  /*3450*/  UIADD3 UR40, UPT, UPT, UR28, 0x2, URZ ;  /* 0x000000021c287890 */ /* 0x000fe4000fffe0ff */
[----:B------:R-:W-:Y:S02]  /*3460*/  USEL UR27, URZ, 0x1, UP2 ;  /* 0x00000001ff1b7887 */ /* 0x000fe40009000000 */
[----:B------:R-:W-:Y:S02]  /*3470*/  USEL UR14, UR14, URZ, UP2 ;  /* 0x000000ff0e0e7287 */ /* 0x000fe40009000000 */
[----:B------:R-:W-:Y:S02]  /*3480*/  UIADD3 UR36, UPT, UPT, UR28, 0x4, URZ ;  /* 0x000000041c247890 */ /* 0x000fe4000fffe0ff */
[----:B------:R-:W-:Y:S01]  /*3490*/  @UP1 ULEA UR26, UR14, UR5, 0x3 ;  /* 0x000000050e1a1291 */ /* 0x000fe2000f8e18ff */
[----:B------:R-:W-:Y:S01]  /*34a0*/  LOP3.LUT R8, R8, UR27, RZ, 0x3c, !PT ;  /* 0x0000001b08087c12 */ /* 0x000fe2000f8e3cff */
[----:B------:R-:W-:Y:S02]  /*34b0*/  UIADD3 UR32, UPT, UPT, UR28, 0x6, URZ ;  /* 0x000000061c207890 */ /* 0x000fe4000fffe0ff */
[----:B------:R-:W-:Y:S01]  /*34c0*/  UIADD3 UR6, UPT, UPT, UR6, 0x40, URZ ;  /* 0x0000004006067890 */ /* 0x000fe2000fffe0ff */
[----:B-1----:R-:W-:Y:S01]  /*34d0*/  @P0 SHF.L.U32 R0, R8, 0x1f, RZ ;  /* 0x0000001f08000819 */ /* 0x002fe200000006ff */
[----:B------:R-:W-:Y:S01]  /*34e0*/  UIADD3 UR12, UPT, UPT, UR12, -0x1, URZ ;  /* 0xffffffff0c0c7890 */ /* 0x000fe2000fffe0ff */
[----:B------:R-:W-:Y:S02]  /*34f0*/  UMOV UR29, 0x40004040 ;  /* 0x40004040001d7882 */ /* 0x000fe40000000000 */
[----:B------:R2:W3:Y:S01]  /*3500*/  @P0 SYNCS.PHASECHK.TRANS64.TRYWAIT P2, [UR26], R0 ;  /* 0x00000000ff0005a7 */ /* 0x0004e2000804111a */
[----:B------:R-:W-:Y:S01]  /*3510*/  ULEA UR26, UR17, UR10, 0xa ;  /* 0x0000000a111a7291 */ /* 0x000fe2000f8e50ff */
[----:B------:R-:W-:Y:S01]  /*3520*/  UMOV UR27, 0x40004040 ;  /* 0x40004040001b7882 */ /* 0x000fe20000000000 */
[----:B------:R-:W-:Y:S02]  /*3530*/  UMOV UR41, 0x40004040 ;  /* 0x4000404000297882 */ /* 0x000fe40000000000 */
[----:B------:R-:W-:Y:S02]  /*3540*/  UIADD3 UR38, UPT, UPT, UR26, 0x2, URZ ;  /* 0x000000021a267890 */ /* 0x000fe4000fffe0ff */
[----:B------:R-:W-:Y:S02]  /*3550*/  UIADD3 UR34, UPT, UPT, UR26, 0x4, URZ ;  /* 0x000000041a227890 */ /* 0x000fe4000fffe0ff */
[----:B------:R-:W-:Y:S01]  /*3560*/  UIADD3 UR30, UPT, UPT, UR26, 0x6, URZ ;  /* 0x000000061a1e7890 */ /* 0x000fe2000fffe0ff */
[----:B------:R2:W-:Y:S01]  /*3570*/  UTCQMMA gdesc[UR26], gdesc[UR28], tmem[UR8], tmem[UR24], idesc[UR25], UP4 ;  /* 0x00ff181c1a0075ea */ /* 0x0005e2000a000308 */
[----:B------:R-:W-:Y:S01]  /*3580*/  UPLOP3.LUT UP4, UPT, UPT, UPT, UPT, 0x80, 0x8 ;  /* 0x000000000008789c */ /* 0x000fe20003f8f070 */
[----:B------:R-:W-:Y:S01]  /*3590*/  UMOV UR39, 0x40004040 ;  /* 0x4000404000277882 */ /* 0x000fe20000000000 */
[----:B------:R-:W-:Y:S01]  /*35a0*/  UMOV UR37, 0x40004040 ;  /* 0x4000404000257882 */ /* 0x000fe20000000000 */
[----:B------:R2:W-:Y:S01]  /*35b0*/  UTCQMMA gdesc[UR38], gdesc[UR40], tmem[UR8], tmem[UR22], idesc[UR23], UPT ;  /* 0x00ff1628260075ea */ /* 0x0005e2000b800308 */
[----:B------:R-:W-:Y:S01]  /*35c0*/  UMOV UR35, 0x40004040 ;  /* 0x4000404000237882 */ /* 0x000fe20000000000 */
[----:B------:R-:W-:Y:S01]  /*35d0*/  UMOV UR33, 0x40004040 ;  /* 0x4000404000217882 */ /* 0x000fe20000000000 */
[----:B------:R-:W-:Y:S01]  /*35e0*/  UMOV UR31, 0x40004040 ;  /* 0x40004040001f7882 */ /* 0x000fe20000000000 */
[----:B------:R2:W-:Y:S01]  /*35f0*/  UTCQMMA gdesc[UR34], gdesc[UR36], tmem[UR8], tmem[UR20], idesc[UR21], UPT ;  /* 0x00ff1424220075ea */ /* 0x0005e2000b800308 */
[----:B------:R2:W-:Y:S01]  /*3600*/  UTCQMMA gdesc[UR30], gdesc[UR32], tmem[UR8], tmem[UR18], idesc[UR19], UPT ;  /* 0x00ff12201e0075ea */ /* 0x0005e2000b800308 */
[----:B------:R2:W-:Y:S01]  /*3610*/  UTCBAR [UR6], URZ ;  /* 0x000000ff060073e9 */ /* 0x0005e200080000ff */
[----:B------:R-:W-:Y:S01]  /*3620*/  UMOV UR17, UR14 ;  /* 0x0000000e00117c82 */ /* 0x000fe20008000000 */
[----:B------:R-:W-:Y:S05]  /*3630*/  BRA.U UP0, `(.L_x_62) ;  /* 0xfffffffd00507547 */ /* 0x000fea000b83ffff */
.L_x_59:
[----:B------:R-:W-:Y:S01]  /*3640*/  UIADD3 UR15, UPT, UPT, UR15, 0x1, URZ ;  /* 0x000000010f0f7890 */ /* 0x000fe2000fffe0ff */
[C---:B------:R-:W-:Y:S01]  /*3650*/  ISETP.NE.AND P0, PT, R10.reuse, 0x2, PT ;  /* 0x000000020a00780c */ /* 0x040fe20003f05270 */
[----:B------:R-:W-:Y:S02]  /*3660*/  UIADD3 UR7, UPT, UPT, UR7, 0xc0, URZ ;  /* 0x000000c007077890 */ /* 0x000fe4000fffe0ff */
[----:B------:R-:W-:Y:S01]  /*3670*/  UISETP.NE.AND UP0, UPT, UR15, 0x4, UPT ;  /* 0x000000040f00788c */ /* 0x000fe2000bf05270 */
[----:B-12---:R-:W-:Y:S02]  /*3680*/  SEL R0, RZ, 0x1, P0 ;  /* 0x00000001ff007807 */ /* 0x006fe40000000000 */
[----:B------:R-:W-:Y:S01]  /*3690*/  SEL R10, R10, RZ, P0 ;  /* 0x000000ff0a0a7207 */ /* 0x000fe20000000000 */
[----:B------:R-:W-:Y:S01]  /*36a0*/  USEL UR6, URZ, 0x1, UP0 ;  /* 0x00000001ff067887 */ /* 0x000fe20008000000 */
[----:B------:R-:W-:Y:S01]  /*36b0*/  LOP3.LUT R9, R9, R0, RZ, 0x3c, !PT ;  /* 0x0000000009097212 */ /* 0x000fe200078e3cff */
[----:B------:R-:W-:Y:S01]  /*36c0*/  USEL UR15, UR15, URZ, UP0 ;  /* 0x000000ff0f0f7287 */ /* 0x000fe20008000000 */
[----:B------:R1:W-:Y:S03]  /*36d0*/  UTCBAR [UR7], URZ ;  /* 0x000000ff070073e9 */ /* 0x0003e600080000ff */
[----:B------:R-:W-:Y:S01]  /*36e0*/  LOP3.LUT R11, R11, UR6, RZ, 0x3c, !PT ;  /* 0x000000060b0b7c12 */ /* 0x000fe2000f8e3cff */
[----:B------:R-:W-:Y:S07]  /*36f0*/  @P1 BRA `(.L_x_63) ;  /* 0xfffffff800a01947 */ /* 0x000fee000383ffff */
[----:B------:R-:W2:Y:S01]  /*3700*/  S2UR UR4, SR_CgaCtaId ;  /* 0x00000000000479c3 */ /* 0x000ea20000008800 */
[----:B------:R-:W-:Y:S01]  /*3710*/  ELECT P0, URZ, PT ;  /* 0x0000000000ff782f */ /* 0x000fe20003800000 */
[----:B------:R-:W-:Y:S01]  /*3720*/  IMAD.MOV.U32 R0, RZ, RZ, 0x1 ;  /* 0x00000001ff007424 */ /* 0x000fe200078e00ff */
[----:B------:R-:W-:Y:S01]  /*3730*/  UIADD3 UR5, UPT, UPT, UR5, 0xe0, URZ ;  /* 0x000000e005057890 */ /* 0x000fe2000fffe0ff */
[----:B------:R-:W-:Y:S01]  /*3740*/  SHF.L.U32 R3, R11, 0x1f, RZ ;  /* 0x0000001f0b037819 */ /* 0x000fe200000006ff */
[----:B------:R-:W-:-:S03]  /*3750*/  UMOV UR6, 0x40 ;  /* 0x0000004000067882 */ /* 0x000fc60000000000 */
[----:B------:R-:W-:Y:S01]  /*3760*/  UVIRTCOUNT.DEALLOC.SMPOOL 0x80 ;  /* 0x000000800000784c */ /* 0x000fe20000000000 */
[----:B--2---:R-:W-:Y:S02]  /*3770*/  ULEA UR4, UR4, UR6, 0x18 ;  /* 0x0000000604047291 */ /* 0x004fe4000f8ec0ff */
[----:B------:R-:W-:-:S07]  /*3780*/  ULEA UR6, UR15, UR5, 0x3 ;  /* 0x000000050f067291 */ /* 0x000fce000f8e18ff */
[----:B------:R2:W-:Y:S02]  /*3790*/  @P0 STS.U8 [UR4+0x1c], R0 ;  /* 0x00001c00ff000988 */ /* 0x0005e40008000004 */
[----:B------:R-:W4:Y:S02]  /*37a0*/  SYNCS.PHASECHK.TRANS64.TRYWAIT P0, [UR6], R3 ;  /* 0x00000003ff0075a7 */ /* 0x000f240008001106 */
[----:B--2-4-:R-:W-:Y:S05]  /*37b0*/  @!P0 BRA `(.L_x_64) ;  /* 0x0000003800ac8947 */ /* 0x014fea0003800000 */
.L_x_127:
[----:B-1----:R-:W-:-:S04]  /*37c0*/  UIADD3 UR7, UPT, UPT, UR15, 0x1, URZ ;  /* 0x000000010f077890 */ /* 0x002fc8000fffe0ff */
[----:B------:R-:W-:-:S04]  /*37d0*/  UISETP.NE.AND UP0, UPT, UR7, 0x4, UPT ;  /* 0x000000040700788c */ /* 0x000fc8000bf05270 */
[----:B------:R-:W-:Y:S02]  /*37e0*/  USEL UR8, URZ, 0x1, UP0 ;  /* 0x00000001ff087887 */ /* 0x000fe40008000000 */
[----:B------:R-:W-:-:S04]  /*37f0*/  USEL UR7, UR7, URZ, UP0 ;  /* 0x000000ff07077287 */ /* 0x000fc80008000000 */
[----:B------:R-:W-:Y:S01]  /*3800*/  ULEA UR6, UR7, UR5, 0x3 ;  /* 0x0000000507067291 */ /* 0x000fe2000f8e18ff */
[----:B------:R-:W-:-:S04]  /*3810*/  LOP3.LUT R2, R11, UR8, RZ, 0x3c, !PT ;  /* 0x000000080b027c12 */ /* 0x000fc8000f8e3cff */
[----:B--2---:R-:W-:-:S04]  /*3820*/  SHF.L.U32 R3, R2, 0x1f, RZ ;  /* 0x0000001f02037819 */ /* 0x004fc800000006ff */
[----:B------:R-:W1:Y:S02]  /*3830*/  SYNCS.PHASECHK.TRANS64.TRYWAIT P0, [UR6], R3 ;  /* 0x00000003ff0075a7 */ /* 0x000e640008001106 */
[----:B-1----:R-:W-:Y:S05]  /*3840*/  @!P0 BRA `(.L_x_65) ;  /* 0x0000003800a08947 */ /* 0x002fea0003800000 */
.L_x_129:
        /* <DEDUP_REMOVED lines=9> */
.L_x_131:
[----:B------:R-:W-:-:S04]  /*38e0*/  UIADD3 UR7, UPT, UPT, UR7, 0x1, URZ ;  /* 0x0000000107077890 */ /* 0x000fc8000fffe0ff */
[----:B------:R-:W-:-:S04]  /*38f0*/  UISETP.NE.AND UP0, UPT, UR7, 0x4, UPT ;  /* 0x000000040700788c */ /* 0x000fc8000bf05270 */
[----:B------:R-:W-:Y:S02]  /*3900*/  USEL UR6, URZ, 0x1, UP0 ;  /* 0x00000001ff067887 */ /* 0x000fe40008000000 */
[----:B------:R-:W-:-:S04]  /*3910*/  USEL UR7, UR7, URZ, UP0 ;  /* 0x000000ff07077287 */ /* 0x000fc80008000000 */
[----:B------:R-:W-:Y:S01]  /*3920*/  ULEA UR7, UR7, UR5, 0x3 ;  /* 0x0000000507077291 */ /* 0x000fe2000f8e18ff */
[----:B-1----:R-:W-:-:S04]  /*3930*/  LOP3.LUT R3, R2, UR6, RZ, 0x3c, !PT ;  /* 0x0000000602037c12 */ /* 0x002fc8000f8e3cff */
[----:B------:R-:W-:-:S04]  /*3940*/  SHF.L.U32 R3, R3, 0x1f, RZ ;  /* 0x0000001f03037819 */ /* 0x000fc800000006ff */
[----:B------:R-:W1:Y:S02]  /*3950*/  SYNCS.PHASECHK.TRANS64.TRYWAIT P0, [UR7], R3 ;  /* 0x00000003ff0075a7 */ /* 0x000e640008001107 */
[----:B-1----:R-:W-:Y:S05]  /*3960*/  @!P0 BRA `(.L_x_67) ;  /* 0x0000003800888947 */ /* 0x002fea0003800000 */
.L_x_133:
[----:B------:R-:W-:Y:S01]  /*3970*/  NOP ;  /* 0x0000000000007918 */ /* 0x000fe20000000000 */
[----:B-1----:R-:W1:Y:S01]  /*3980*/  LDS R0, [UR4+0x14] ;  /* 0x00001404ff007984 */ /* 0x002e620008000800 */
[----:B------:R-:W-:Y:S01]  /*3990*/  ULOP3.LUT UR6, UR16, 0xffff, URZ, 0xc0, !UPT ;  /* 0x0000ffff10067892 */ /* 0x000fe2000f8ec0ff */
[----:B------:R-:W-:Y:S01]  /*39a0*/  UMOV UR8, 0xffff ;  /* 0x0000ffff00087882 */ /* 0x000fe20000000000 */
[----:B------:R-:W-:Y:S02]  /*39b0*/  UMOV UR5, 0x1 ;  /* 0x0000000100057882 */ /* 0x000fe40000000000 */
[----:B------:R-:W-:-:S04]  /*39c0*/  USHF.R.U32.HI UR6, URZ, 0x5, UR6 ;  /* 0x00000005ff067899 */ /* 0x000fc80008011606 */
[----:B------:R-:W-:Y:S02]  /*39d0*/  USHF.L.U32 UR8, UR8, UR6, URZ ;  /* 0x0000000608087299 */ /* 0x000fe400080006ff */
[----:B------:R-:W-:-:S04]  /*39e0*/  USHF.L.U32 UR5, UR5, UR6, URZ ;  /* 0x0000000605057299 */ /* 0x000fc800080006ff */
[----:B-1----:R-:W-:-:S04]  /*39f0*/  LOP3.LUT R0, R0, UR8, RZ, 0xc0, !PT ;  /* 0x0000000800007c12 */ /* 0x002fc8000f8ec0ff */
[----:B------:R-:W-:-:S13]  /*3a00*/  ISETP.NE.AND P0, PT, R0, UR8, PT ;  /* 0x0000000800007c0c */ /* 0x000fda000bf05270 */
[----:B------:R-:W-:Y:S05]  /*3a10*/  @P0 BRA `(.L_x_68) ;  /* 0x0000000000580947 */ /* 0x000fea0003800000 */
[----:B------:R-:W1:Y:S02]  /*3a20*/  LDS R0, [UR4+0x18] ;  /* 0x00001804ff007984 */ /* 0x000e640008000800 */
[----:B-1----:R-:W-:-:S04]  /*3a30*/  LOP3.LUT R0, R0, UR5, RZ, 0xc0, !PT ;  /* 0x0000000500007c12 */ /* 0x002fc8000f8ec0ff */
[----:B------:R-:W-:-:S13]  /*3a40*/  ISETP.NE.AND P0, PT, R0, UR5, PT ;  /* 0x0000000500007c0c */ /* 0x000fda000bf05270 */
[----:B------:R-:W-:Y:S05]  /*3a50*/  @P0 BRA `(.L_x_69) ;  /* 0x00000000003c0947 */ /* 0x000fea0003800000 */
[----:B------:R-:W1:Y:S01]  /*3a60*/  S2R R2, SR_LANEID ;  /* 0x0000000000027919 */ /* 0x000e620000000000 */
[----:B------:R-:W-:Y:S01]  /*3a70*/  ULOP3.LUT UR8, URZ, UR8, URZ, 0x33, !UPT ;  /* 0x00000008ff087292 */ /* 0x000fe2000f8e33ff */
[----:B------:R-:W-:Y:S01]  /*3a80*/  LOP3.LUT R4, RZ, UR5, RZ, 0x33, !PT ;  /* 0x00000005ff047c12 */ /* 0x000fe2000f8e33ff */
[----:B------:R-:W-:Y:S02]  /*3a90*/  VOTEU.ANY UR7, UPT, PT ;  /* 0x0000000000077886 */ /* 0x000fe400038e0100 */
[----:B------:R-:W-:Y:S01]  /*3aa0*/  UFLO.U32 UR7, UR7 ;  /* 0x00000007000772bd */ /* 0x000fe200080e0000 */
[----:B------:R-:W2:Y:S01]  /*3ab0*/  REDUX UR5, R4 ;  /* 0x00000000040573c4 */ /* 0x000ea20000000000 */
[----:B------:R-:W-:-:S06]  /*3ac0*/  IMAD.U32 R0, RZ, RZ, UR8 ;  /* 0x00000008ff007e24 */ /* 0x000fcc000f8e00ff */
[----:B------:R4:W-:Y:S01]  /*3ad0*/  UTCATOMSWS.AND URZ, UR8 ;  /* 0x0000000800ff79e3 */ /* 0x0009e20008000000 */
[----:B------:R-:W3:Y:S01]  /*3ae0*/  REDUX UR6, R0 ;  /* 0x00000000000673c4 */ /* 0x000ee20000000000 */
[----:B-1----:R-:W-:Y:S01]  /*3af0*/  ISETP.EQ.U32.AND P0, PT, R2, UR7, PT ;  /* 0x0000000702007c0c */ /* 0x002fe2000bf02070 */
[----:B--2---:R-:W-:Y:S01]  /*3b00*/  IMAD.U32 R2, RZ, RZ, UR5 ;  /* 0x00000005ff027e24 */ /* 0x004fe2000f8e00ff */
[----:B---3--:R-:W-:-:S11]  /*3b10*/  MOV R3, UR6 ;  /* 0x0000000600037c02 */ /* 0x008fd60008000f00 */
[----:B------:R4:W-:Y:S04]  /*3b20*/  @P0 ATOMS.AND RZ, [UR4+0x14], R3 ;  /* 0x00001403ffff098c */ /* 0x0009e8000a800004 */
[----:B------:R4:W-:Y:S01]  /*3b30*/  @P0 ATOMS.AND RZ, [UR4+0x18], R2 ;  /* 0x00001802ffff098c */ /* 0x0009e2000a800004 */
[----:B------:R-:W-:Y:S05]  /*3b40*/  BRA `(.L_x_70) ;  /* 0x0000000000147947 */ /* 0x000fea0003800000 */
.L_x_69:
[----:B------:R-:W-:Y:S02]  /*3b50*/  MOV R2, 0x3b70 ;  /* 0x00003b7000027802 */ /* 0x000fe40000000f00 */
[----:B---3-5:R-:W-:Y:S05]  /*3b60*/  CALL.REL.NOINC `($__internal_0_$__cuda_sm10x_tcgen05_guardrail_trap_col_being_dealloced_not_returned_by_alloc) ;  /* 0x0000003800a47944 */ /* 0x028fea0003c00000 */
[----:B------:R-:W-:Y:S05]  /*3b70*/  BRA `(.L_x_70) ;  /* 0x0000000000087947 */ /* 0x000fea0003800000 */
.L_x_68:
[----:B------:R-:W-:Y:S02]  /*3b80*/  MOV R2, 0x3ba0 ;  /* 0x00003ba000027802 */ /* 0x000fe40000000f00 */
[----:B---3-5:R-:W-:Y:S05]  /*3b90*/  CALL.REL.NOINC `($__internal_2_$__cuda_sm10x_tcgen05_guardrail_trap_unallocated_columns_being_dealloced) ;  /* 0x0000003800b07944 */ /* 0x028fea0003c00000 */
.L_x_70:
[----:B------:R-:W-:Y:S01]  /*3ba0*/  NOP ;  /* 0x0000000000007918 */ /* 0x000fe20000000000 */
[----:B----4-:R-:W-:Y:S05]  /*3bb0*/  EXIT ;  /* 0x000000000000794d */ /* 0x010fea0003800000 */
.L_x_52:
[----:B------:R-:W-:-:S09]  /*3bc0*/  UISETP.NE.OR UP2, UPT, UR8, 0x3, !UP2 ;  /* 0x000000030800788c */ /* 0x000fd2000d745670 */
[----:B------:R-:W-:Y:S05]  /*3bd0*/  BRA.U UP2, `(.L_x_71) ;  /* 0x0000000902c87547 */ /* 0x000fea000b800000 */
[----:B------:R-:W1:Y:S01]  /*3be0*/  LDCU.64 UR6, c[0x0][0x888] ;  /* 0x00011100ff0677ac */ /* 0x000e620008000a00 */
[----:B------:R-:W2:Y:S01]  /*3bf0*/  LDC R0, c[0x0][0xb30] ;  /* 0x0002cc00ff007b82 */ /* 0x000ea20000000800 */
[----:B------:R-:W-:Y:S01]  /*3c00*/  IMAD.MOV.U32 R30, RZ, RZ, 0x1 ;  /* 0x00000001ff1e7424 */ /* 0x000fe200078e00ff */
[----:B------:R-:W-:Y:S01]  /*3c10*/  CS2R R28, SRZ ;  /* 0x00000000001c7805 */ /* 0x000fe2000001ff00 */
[----:B------:R-:W4:Y:S01]  /*3c20*/  LDCU.64 UR4, c[0x0][0x890] ;  /* 0x00011200ff0477ac */ /* 0x000f220008000a00 */
[----:B------:R-:W-:Y:S01]  /*3c30*/  IMAD.MOV.U32 R25, RZ, RZ, 0x2000 ;  /* 0x00002000ff197424 */ /* 0x000fe200078e00ff */
[----:B------:R-:W-:-:S03]  /*3c40*/  UMOV UR8, 0x400 ;  /* 0x0000040000087882 */ /* 0x000fc60000000000 */
[----:B------:R-:W3:Y:S01]  /*3c50*/  LDC R19, c[0x0][0x370] ;  /* 0x0000dc00ff137b82 */ /* 0x000ee20000000800 */
[----:B------:R-:W-:-:S07]  /*3c60*/  UPLOP3.LUT UP1, UPT, UPT, UPT, UPT, 0x40, 0x4 ;  /* 0x000000000004789c */ /* 0x000fce0003f2e870 */
[----:B------:R-:W3:Y:S01]  /*3c70*/  LDC R2, c[0x0][0xb0c] ;  /* 0x0002c300ff027b82 */ /* 0x000ee20000000800 */
[----:B-1----:R-:W-:Y:S02]  /*3c80*/  UISETP.NE.U32.AND UP2, UPT, UR6, URZ, UPT ;  /* 0x000000ff0600728c */ /* 0x002fe4000bf45070 */
[----:B------:R-:W-:Y:S02]  /*3c90*/  ULEA UR6, UR37, UR8, 0x18 ;  /* 0x0000000825067291 */ /* 0x000fe4000f8ec0ff */
[----:B------:R-:W-:Y:S02]  /*3ca0*/  UISETP.NE.AND.EX UP2, UPT, UR7, URZ, UPT, UP2 ;  /* 0x000000ff0700728c */ /* 0x000fe4000bf45320 */
[----:B------:R-:W-:Y:S01]  /*3cb0*/  UIADD3 UR7, UPT, UPT, UR6, 0x80, URZ ;  /* 0x0000008006077890 */ /* 0x000fe2000fffe0ff */
[----:B------:R-:W1:Y:S01]  /*3cc0*/  LDC R18, c[0x0][0xb20] ;  /* 0x0002c800ff127b82 */ /* 0x000e620000000800 */
[----:B----4-:R-:W-:Y:S01]  /*3cd0*/  UISETP.NE.U32.AND UP3, UPT, UR4, URZ, UPT ;  /* 0x000000ff0400728c */ /* 0x010fe2000bf65070 */
[----:B--2---:R-:W-:Y:S01]  /*3ce0*/  ISETP.NE.AND P1, PT, R0, 0x1, PT ;  /* 0x000000010000780c */ /* 0x004fe20003f25270 */
[----:B------:R-:W-:-:S02]  /*3cf0*/  UPRMT UR37, UR37, 0x654, UR7 ;  /* 0x0000065425257896 */ /* 0x000fc40008000007 */
[----:B------:R-:W-:-:S03]  /*3d00*/  UISETP.NE.AND.EX UP3, UPT, UR5, URZ, UPT, UP3 ;  /* 0x000000ff0500728c */ /* 0x000fc6000bf65330 */
[----:B------:R-:W2:Y:S08]  /*3d10*/  LDC.64 R32, c[0x0][0x348] ;  /* 0x0000d200ff207b82 */ /* 0x000eb00000000a00 */
[----:B------:R-:W4:Y:S08]  /*3d20*/  LDC.64 R16, c[0x0][0xb10] ;  /* 0x0002c400ff107b82 */ /* 0x000f300000000a00 */
[----:B------:R-:W1:Y:S08]  /*3d30*/  LDC.64 R6, c[0x0][0xb18] ;  /* 0x0002c600ff067b82 */ /* 0x000e700000000a00 */
[----:B------:R-:W1:Y:S08]  /*3d40*/  LDC.64 R4, c[0x0][0xb28] ;  /* 0x0002ca00ff047b82 */ /* 0x000e700000000a00 */
[----:B---3--:R-:W1:Y:S02]  /*3d50*/  LDC R24, c[0x0][0x374] ;  /* 0x0000dd00ff187b82 */ /* 0x008e640000000800 */
.L_x_79:
[C---:B------:R-:W-:Y:S02]  /*3d60*/  LEA R0, R29.reuse, UR6, 0x3 ;  /* 0x000000061d007c11 */ /* 0x040fe4000f8e18ff */
[----:B------:R-:W-:Y:S02]  /*3d70*/  SHF.L.U32 R3, R28, 0x1f, RZ ;  /* 0x0000001f1c037819 */ /* 0x000fe400000006ff */
[----:B------:R-:W-:Y:S02]  /*3d80*/  LEA R20, R29, UR6, 0x4 ;  /* 0x000000061d147c11 */ /* 0x000fe4000f8e20ff */
[----:B---3--:R-:W3:Y:S02]  /*3d90*/  SYNCS.PHASECHK.TRANS64.TRYWAIT P0, [R0+URZ+0xa0], R3 ;  /* 0x0000a003000075a7 */ /* 0x008ee400080011ff */
[----:B---3--:R-:W-:Y:S05]  /*3da0*/  @!P0 BRA `(.L_x_72) ;  /* 0x0000003400908947 */ /* 0x008fea0003800000 */
.L_x_134:
[----:B------:R-:W-:Y:S01]  /*3db0*/  ISETP.GE.AND P0, PT, R72, 0x1, PT ;  /* 0x000000014800780c */ /* 0x000fe20003f06270 */
[----:B------:R-:W1:Y:S01]  /*3dc0*/  LDS.128 R20, [R20+0x130] ;  /* 0x0001300014147984 */ /* 0x000e620000000c00 */
[----:B------:R-:W-:Y:S01]  /*3dd0*/  ISETP.NE.U32.AND P4, PT, RZ, UR4, PT ;  /* 0x00000004ff007c0c */ /* 0x000fe2000bf85070 */
[----:B---3--:R-:W-:Y:S01]  /*3de0*/  VIADD R0, R0, 0xb0 ;  /* 0x000000b000007836 */ /* 0x008fe20000000000 */
[----:B------:R-:W-:Y:S02]  /*3df0*/  SHF.L.U32 R26, R30, 0x1f, RZ ;  /* 0x0000001f1e1a7819 */ /* 0x000fe400000006ff */
[----:B------:R-:W-:Y:S02]  /*3e00*/  ISETP.NE.AND.EX P4, PT, RZ, UR5, PT, P4 ;  /* 0x00000005ff007c0c */ /* 0x000fe4000bf85340 */
[----:B------:R-:W-:Y:S01]  /*3e10*/  PRMT R0, RZ, 0x654, R0 ;  /* 0x00000654ff007816 */ /* 0x000fe20000000000 */
[----:B------:R-:W-:Y:S01]  /*3e20*/  @!PT LDS RZ, [RZ] ;  /* 0x00000000fffff984 */ /* 0x000fe20000000800 */
[----:B------:R-:W-:Y:S01]  /*3e30*/  @!PT LDS RZ, [RZ] ;  /* 0x00000000fffff984 */ /* 0x000fe20000000800 */
[----:B------:R-:W-:Y:S01]  /*3e40*/  @!PT LDS RZ, [RZ] ;  /* 0x00000000fffff984 */ /* 0x000fe20000000800 */
[----:B------:R-:W-:Y:S01]  /*3e50*/  @!PT LDS RZ, [RZ] ;  /* 0x00000000fffff984 */ /* 0x000fe20000000800 */
[----:B------:R3:W-:Y:S06]  /*3e60*/  MEMBAR.ALL.CTA ;  /* 0x0000000000007992 */ /* 0x0007ec0000008000 */
[----:B---3--:R-:W3:Y:S02]  /*3e70*/  FENCE.VIEW.ASYNC.S ;  /* 0x00000000000073c6 */ /* 0x008ee40000000000 */
[----:B---3--:R3:W-:Y:S01]  /*3e80*/  SYNCS.ARRIVE.TRANS64.RED.A1T0 RZ, [R0+URZ], RZ ;  /* 0x000000ff00ff79a7 */ /* 0x0087e200081004ff */
[----:B-1----:R-:W-:Y:S11]  /*3e90*/  LOP3.LUT P3, RZ, R22, 0x1, RZ, 0xc0, !PT ;  /* 0x0000000116ff7812 */ /* 0x002ff6000786c0ff */
[----:B------:R-:W-:Y:S02]  /*3ea0*/  @!UPT UIADD3 URZ, UPT, UPT, URZ, URZ, URZ ;  /* 0x000000fffffff290 */ /* 0x000fe4000fffe0ff */
[----:B------:R-:W-:Y:S02]  /*3eb0*/  @P3 MOV R13, R20 ;  /* 0x00000014000d3202 */ /* 0x000fe40000000f00 */
[----:B------:R-:W-:Y:S01]  /*3ec0*/  @P3 LOP3.LUT R8, R21, 0xffff, RZ, 0xc0, !PT ;  /* 0x0000ffff15083812 */ /* 0x000fe200078ec0ff */
[----:B---3--:R-:W-:Y:S06]  /*3ed0*/  @!P0 BRA `(.L_x_73) ;  /* 0x0000000000a48947 */ /* 0x008fec0003800000 */
[----:B------:R-:W-:Y:S01]  /*3ee0*/  IMAD.HI.U32 R31, R24, R7, RZ ;  /* 0x00000007181f7227 */ /* 0x000fe200078e00ff */
[----:B------:R-:W-:Y:S02]  /*3ef0*/  ISETP.NE.AND P0, PT, R6, 0x1, PT ;  /* 0x000000010600780c */ /* 0x000fe40003f05270 */
[----:B------:R-:W-:Y:S01]  /*3f00*/  ISETP.NE.AND P2, PT, R72, 0x1, PT ;  /* 0x000000014800780c */ /* 0x000fe20003f45270 */
[----:B----4-:R-:W-:Y:S01]  /*3f10*/  IMAD.HI.U32 R34, R19, R16, RZ ;  /* 0x0000001013227227 */ /* 0x010fe200078e00ff */
[----:B------:R-:W-:Y:S02]  /*3f20*/  SHF.R.U32.HI R31, RZ, R18, R31 ;  /* 0x00000012ff1f7219 */ /* 0x000fe4000001161f */
[----:B------:R-:W-:Y:S01]  /*3f30*/  ISETP.NE.AND P5, PT, R2, 0x1, PT ;  /* 0x000000010200780c */ /* 0x000fe20003fa5270 */
[----:B------:R-:W-:Y:S01]  /*3f40*/  IMAD.HI.U32 R36, R13, R16, RZ ;  /* 0x000000100d247227 */ /* 0x000fe200078e00ff */
[----:B------:R-:W-:Y:S02]  /*3f50*/  SHF.R.U32.HI R34, RZ, R17, R34 ;  /* 0x00000011ff227219 */ /* 0x000fe40000011622 */
[----:B------:R-:W-:Y:S01]  /*3f60*/  SEL R3, R24, R31, !P0 ;  /* 0x0000001f18037207 */ /* 0x000fe20004000000 */
[C---:B------:R-:W-:Y:S01]  /*3f70*/  IMAD.HI.U32 R31, R8.reuse, R7, RZ ;  /* 0x00000007081f7227 */ /* 0x040fe200078e00ff */
[----:B------:R-:W-:Y:S02]  /*3f80*/  SEL R11, R19, R34, !P5 ;  /* 0x00000022130b7207 */ /* 0x000fe40006800000 */
[----:B------:R-:W-:Y:S01]  /*3f90*/  SHF.R.U32.HI R36, RZ, R17, R36 ;  /* 0x00000011ff247219 */ /* 0x000fe20000011624 */
[----:B------:R-:W-:Y:S01]  /*3fa0*/  IMAD.HI.U32 R38, R3, R4, RZ ;  /* 0x0000000403267227 */ /* 0x000fe200078e00ff */
[----:B------:R-:W-:Y:S03]  /*3fb0*/  SHF.R.U32.HI R31, RZ, R18, R31 ;  /* 0x00000012ff1f7219 */ /* 0x000fe6000001161f */
[----:B------:R-:W-:Y:S01]  /*3fc0*/  IMAD.HI.U32 R34, R11, R4, RZ ;  /* 0x000000040b227227 */ /* 0x000fe200078e00ff */
[----:B------:R-:W-:Y:S02]  /*3fd0*/  @P2 SHF.R.U32.HI R3, RZ, R5, R38 ;  /* 0x00000005ff032219 */ /* 0x000fe40000011626 */
[----:B------:R-:W-:Y:S02]  /*3fe0*/  SEL R9, R8, R31, !P0 ;  /* 0x0000001f08097207 */ /* 0x000fe40004000000 */
[----:B------:R-:W-:Y:S01]  /*3ff0*/  @P2 SHF.R.U32.HI R11, RZ, R5, R34 ;  /* 0x00000005ff0b2219 */ /* 0x000fe20000011622 */
[C---:B------:R-:W-:Y:S01]  /*4000*/  IMAD R10, R72.reuse, R3, RZ ;  /* 0x00000003480a7224 */ /* 0x040fe200078e02ff */
[----:B------:R-:W-:Y:S01]  /*4010*/  SEL R3, R13, R36, !P5 ;  /* 0x000000240d037207 */ /* 0x000fe20006800000 */
[C---:B------:R-:W-:Y:S03]  /*4020*/  IMAD.HI.U32 R14, R9.reuse, R4, RZ ;  /* 0x00000004090e7227 */ /* 0x040fe600078e00ff */
[----:B------:R-:W-:Y:S01]  /*4030*/  ISETP.GE.AND P0, PT, R9, R10, PT ;  /* 0x0000000a0900720c */ /* 0x000fe20003f06270 */
[C---:B------:R-:W-:Y:S01]  /*4040*/  IMAD R12, R72.reuse, R11, RZ ;  /* 0x0000000b480c7224 */ /* 0x040fe200078e02ff */
[-C--:B------:R-:W-:Y:S04]  /*4050*/  SHF.R.U32.HI R14, RZ, R5.reuse, R14 ;  /* 0x00000005ff0e7219 */ /* 0x080fe8000001160e */
[----:B------:R-:W-:Y:S02]  /*4060*/  ISETP.GE.OR P0, PT, R3, R12, P0 ;  /* 0x0000000c0300720c */ /* 0x000fe40000706670 */
[----:B------:R-:W-:Y:S05]  /*4070*/  SEL R15, R9, R14, !P2 ;  /* 0x0000000e090f7207 */ /* 0x000fea0005000000 */
[----:B------:R-:W-:Y:S04]  /*4080*/  IMAD.MOV R14, RZ, RZ, -R15 ;  /* 0x000000ffff0e7224 */ /* 0x000fe800078e0a0f */
[----:B------:R-:W-:Y:S02]  /*4090*/  IMAD R14, R72, R14, R9 ;  /* 0x0000000e480e7224 */ /* 0x000fe400078e0209 */
[C---:B------:R-:W-:Y:S05]  /*40a0*/  @!P0 IMAD.HI.U32 R10, R3.reuse, R4, RZ ;  /* 0x00000004030a8227 */ /* 0x040fea00078e00ff */
[----:B------:R-:W-:Y:S04]  /*40b0*/  @!P0 SHF.R.U32.HI R10, RZ, R5, R10 ;  /* 0x00000005ff0a8219 */ /* 0x000fe8000001160a */
[----:B------:R-:W-:Y:S01]  /*40c0*/  @!P0 SEL R0, R3, R10, !P2 ;  /* 0x0000000a03008207 */ /* 0x000fe20005000000 */
[----:B------:R-:W-:Y:S03]  /*40d0*/  IMAD.MOV R10, RZ, RZ, -R3 ;  /* 0x000000ffff0a7224 */ /* 0x000fe600078e0a03 */
[----:B------:R-:W-:Y:S01]  /*40e0*/  @!P0 IADD3 R15, PT, PT, R15, -R0, RZ ;  /* 0x800000000f0f8210 */ /* 0x000fe20007ffe0ff */
[----:B------:R-:W-:Y:S01]  /*40f0*/  @!P0 IMAD R0, R11, R14, R0 ;  /* 0x0000000e0b008224 */ /* 0x000fe200078e0200 */
[----:B------:R-:W-:Y:S01]  /*4100*/  IADD3 R11, PT, PT, -R9, RZ, RZ ;  /* 0x000000ff090b7210 */ /* 0x000fe20007ffe1ff */
[----:B------:R-:W-:Y:S02]  /*4110*/  IMAD R13, R2, R10, R13 ;  /* 0x0000000a020d7224 */ /* 0x000fe400078e020d */
[----:B------:R-:W-:Y:S02]  /*4120*/  @!P0 IMAD R9, R15, R72, R3 ;  /* 0x000000480f098224 */ /* 0x000fe400078e0203 */
[----:B------:R-:W-:Y:S02]  /*4130*/  @!P0 IMAD.MOV.U32 R3, RZ, RZ, R0 ;  /* 0x000000ffff038224 */ /* 0x000fe400078e0000 */
[----:B------:R-:W-:Y:S02]  /*4140*/  IMAD R8, R6, R11, R8 ;  /* 0x0000000b06087224 */ /* 0x000fe400078e0208 */
[----:B------:R-:W-:Y:S02]  /*4150*/  IMAD R13, R3, R2, R13 ;  /* 0x00000002030d7224 */ /* 0x000fe400078e020d */
[----:B------:R-:W-:Y:S02]  /*4160*/  IMAD R8, R9, R6, R8 ;  /* 0x0000000609087224 */ /* 0x000fe400078e0208 */
.L_x_73:
[----:B------:R-:W-:Y:S05]  /*4170*/  BRA.U UP1, `(.L_x_74) ;  /* 0x0000000101107547 */ /* 0x000fea000b800000 */
[----:B------:R-:W-:Y:S04]  /*4180*/  MOV R0, UR13 ;  /* 0x0000000d00007c02 */ /* 0x000fe80008000f00 */
[----:B------:R-:W-:Y:S04]  /*4190*/  SHF.L.U32 R3, R0, 0x1f, RZ ;  /* 0x0000001f00037819 */ /* 0x000fe800000006ff */
[----:B------:R-:W1:Y:S02]  /*41a0*/  SYNCS.PHASECHK.TRANS64.TRYWAIT P0, [UR6+0x98], R3 ;  /* 0x00009803ff0075a7 */ /* 0x000e640008001106 */
[----:B-1----:R-:W-:Y:S05]  /*41b0*/  @!P0 BRA `(.L_x_75) ;  /* 0x0000003000a08947 */ /* 0x002fea0003800000 */
.L_x_74:
[----:B------:R-:W-:Y:S05]  /*41c0*/  BRA.U !UP3, `(.L_x_76) ;  /* 0x000000010b347547 */ /* 0x000fea000b800000 */
[----:B------:R-:W-:Y:S01]  /*41d0*/  UPLOP3.LUT UP0, UPT, UPT, UPT, UP2, 0x80, 0x8 ;  /* 0x000000000008789c */ /* 0x000fe20003f0f020 */
[----:B-1----:R-:W-:Y:S02]  /*41e0*/  HFMA2 R0, -RZ, RZ, 0, 5.9604644775390625e-08 ;  /* 0x00000001ff007431 */ /* 0x002fe400000001ff */
[----:B------:R-:W-:Y:S03]  /*41f0*/  IMAD.MOV.U32 R164, RZ, RZ, 0x1 ;  /* 0x00000001ffa47424 */ /* 0x000fe600078e00ff */
[----:B------:R-:W-:Y:S05]  /*4200*/  PLOP3.LUT P0, PT, PT, PT, UP0, 0x80, 0x8 ;  /* 0x000000000008781c */ /* 0x000fea0003f0f008 */
[----:B------:R-:W1:Y:S01]  /*4210*/  @UP0 LDCU.64 UR8, c[0x0][0x888] ;  /* 0x00011100ff0807ac */ /* 0x000e620008000a00 */
[----:B------:R-:W-:Y:S07]  /*4220*/  @UP0 UIMAD UR7, UR36, UR4, URZ ;  /* 0x00000004240702a4 */ /* 0x000fee000f8e02ff */
[----:B------:R-:W-:Y:S01]  /*4230*/  @!P0 PRMT R164, R0, 0x7610, R164 ;  /* 0x0000761000a48816 */ /* 0x000fe200000000a4 */
[----:B-1----:R-:W-:Y:S03]  /*4240*/  @UP0 UIMAD.WIDE UR8, UR7, 0x4, UR8 ;  /* 0x00000004070808a5 */ /* 0x002fe6000f8e0208 */
[----:B------:R-:W1:Y:S03]  /*4250*/  @!UP0 LDCU UR7, c[0x0][0x880] ;  /* 0x00011000ff0787ac */ /* 0x000e660008000800 */
[----:B------:R-:W-:Y:S01]  /*4260*/  IMAD.U32 R10, RZ, RZ, UR8 ;  /* 0x00000008ff0a7e24 */ /* 0x000fe2000f8e00ff */
[----:B------:R-:W-:Y:S05]  /*4270*/  MOV R11, UR9 ;  /* 0x00000009000b7c02 */ /* 0x000fea0008000f00 */
[----:B-----5:R3:W5:Y:S02]  /*4280*/  @P0 LDG.E R81, desc[UR40][R10.64] ;  /* 0x000000280a510981 */ /* 0x020764000c1e1900 */
[----:B-1-3--:R-:W-:Y:S07]  /*4290*/  @!P0 IMAD.U32 R81, RZ, RZ, UR7 ;  /* 0x00000007ff518e24 */ /* 0x00afee000f8e00ff */
.L_x_76:
[----:B-----5:R-:W-:Y:S01]  /*42a0*/  @!P4 FSETP.EQ.AND P5, PT, R81, RZ, PT ;  /* 0x000000ff5100c20b */ /* 0x020fe20003fa2000 */
[----:B------:R-:W-:Y:S01]  /*42b0*/  @!UPT UIADD3 URZ, UPT, UPT, URZ, URZ, URZ ;  /* 0x000000fffffff290 */ /* 0x000fe2000fffe0ff */
[----:B------:R-:W-:Y:S11]  /*42c0*/  @!P4 BRA `(.L_x_77) ;  /* 0x000000000014c947 */ /* 0x000ff60003800000 */
[----:B------:R-:W-:Y:S02]  /*42d0*/  LOP3.LUT P0, RZ, R164, 0xff, RZ, 0xc0, !PT ;  /* 0x000000ffa4ff7812 */ /* 0x000fe4000780c0ff */
[----:B------:R-:W-:Y:S04]  /*42e0*/  PLOP3.LUT P5, PT, PT, PT, UP0, 0x80, 0x8 ;  /* 0x000000000008781c */ /* 0x000fe80003faf008 */
[----:B------:R-:W-:Y:S07]  /*42f0*/  PLOP3.LUT P5, PT, P5, PT, PT, 0x8, 0x80 ;  /* 0x000000000080781c */ /* 0x000fee0002fae170 */
[----:B------:R-:W-:Y:S11]  /*4300*/  @P0 FSETP.EQ.AND P5, PT, R81, RZ, PT ;  /* 0x000000ff5100020b */ /* 0x000ff60003fa2000 */
[----:B------:R-:W-:Y:S02]  /*4310*/  @!UPT UIADD3 URZ, UPT, UPT, URZ, URZ, URZ ;  /* 0x000000fffffff290 */ /* 0x000fe4000fffe0ff */
.L_x_77:
[----:B------:R-:W3:Y:S01]  /*4320*/  SYNCS.PHASECHK.TRANS64.TRYWAIT P4, [UR6+0x88], R26 ;  /* 0x0000881aff0075a7 */ /* 0x000ee20008081106 */
[----:B------:R-:W-:Y:S01]  /*4330*/  @P3 SHF.R.U32.HI R27, RZ, 0x10, R21 ;  /* 0x00000010ff1b3819 */ /* 0x000fe20000011615 */
[----:B------:R-:W-:Y:S01]  /*4340*/  VIADD R29, R29, 0x1 ;  /* 0x000000011d1d7836 */ /* 0x000fe20000000000 */
[----:B------:R-:W5:Y:S08]  /*4350*/  LDC.64 R14, c[0x0][0xb10] ;  /* 0x0002c400ff0e7b82 */ /* 0x000f700000000a00 */
[----:B------:R-:W2:Y:S08]  /*4360*/  LDC.64 R10, c[0x0][0xb18] ;  /* 0x0002c600ff0a7b82 */ /* 0x000eb00000000a00 */
[----:B-1----:R-:W1:Y:S08]  /*4370*/  @!P1 LDC R0, c[0x0][0xb20] ;  /* 0x0002c800ff009b82 */ /* 0x002e700000000800 */
[----:B------:R-:W4:Y:S01]  /*4380*/  @!P1 LDC R3, c[0x0][0xb0c] ;  /* 0x0002c300ff039b82 */ /* 0x000f220000000800 */
[----:B-----5:R-:W-:Y:S05]  /*4390*/  @!P1 IMAD.HI.U32 R14, R13, R14, RZ ;  /* 0x0000000e0d0e9227 */ /* 0x020fea00078e00ff */
[----:B------:R-:W-:Y:S01]  /*43a0*/  @!P1 SHF.R.U32.HI R14, RZ, R15, R14 ;  /* 0x0000000fff0e9219 */ /* 0x000fe2000001160e */
[----:B--2---:R-:W-:Y:S01]  /*43b0*/  @!P1 IMAD.HI.U32 R11, R8, R11, RZ ;  /* 0x0000000b080b9227 */ /* 0x004fe200078e00ff */
[----:B------:R-:W-:Y:S04]  /*43c0*/  @!P1 ISETP.NE.AND P0, PT, R10, 0x1, PT ;  /* 0x000000010a00980c */ /* 0x000fe80003f05270 */
[----:B-1----:R-:W-:Y:S02]  /*43d0*/  @!P1 SHF.R.U32.HI R9, RZ, R0, R11 ;  /* 0x00000000ff099219 */ /* 0x002fe4000001160b */
[----:B----4-:R-:W-:Y:S02]  /*43e0*/  @!P1 ISETP.NE.AND P2, PT, R3, 0x1, PT ;  /* 0x000000010300980c */ /* 0x010fe40003f45270 */
[----:B------:R-:W-:Y:S02]  /*43f0*/  @!P1 SEL R9, R8, R9, !P0 ;  /* 0x0000000908099207 */ /* 0x000fe40004000000 */
[----:B------:R-:W-:Y:S02]  /*4400*/  ELECT P0, URZ, PT ;  /* 0x0000000000ff782f */ /* 0x000fe40003800000 */
[----:B------:R-:W-:Y:S05]  /*4410*/  @!P1 SEL R14, R13, R14, !P2 ;  /* 0x0000000e0d0e9207 */ /* 0x000fea0005000000 */
[----:B------:R-:W-:Y:S02]  /*4420*/  @!P1 IMAD.IADD R0, R9, 0x1, -R14 ;  /* 0x0000000109009824 */ /* 0x000fe400078e0a0e */
[----:B------:R-:W-:Y:S02]  /*4430*/  @!P1 IMAD.IADD R9, R14, 0x1, -R9 ;  /* 0x000000010e099824 */ /* 0x000fe400078e0a09 */
[----:B------:R-:W-:Y:S02]  /*4440*/  @!P1 IMAD R13, R0, R3, R13 ;  /* 0x00000003000d9224 */ /* 0x000fe400078e020d */
[----:B------:R-:W-:Y:S01]  /*4450*/  @!P1 IMAD R8, R9, R10, R8 ;  /* 0x0000000a09089224 */ /* 0x000fe200078e0208 */
[----:B---3--:R-:W-:Y:S06]  /*4460*/  @!P4 BRA `(.L_x_78) ;  /* 0x00000030000cc947 */ /* 0x008fec0003800000 */
.L_x_137:
[----:B------:R-:W-:Y:S01]  /*4470*/  PLOP3.LUT P5, PT, P5, P0, PT, 0xf2, 0x2f ;  /* 0x00000000002f781c */ /* 0x000fe20002fa1e72 */
[----:B------:R-:W-:Y:S01]  /*4480*/  UMOV UR14, 0x0 ;  /* 0x00000000000e7882 */ /* 0x000fe20000000000 */
[----:B------:R-:W-:Y:S01]  /*4490*/  LOP3.LUT R30, R30, 0x1, RZ, 0x3c, !PT ;  /* 0x000000011e1e7812 */ /* 0x000fe200078e3cff */
[----:B------:R-:W-:Y:S01]  /*44a0*/  UMOV UR15, 0x10000000 ;  /* 0x10000000000f7882 */ /* 0x000fe20000000000 */
[----:B------:R-:W-:Y:S01]  /*44b0*/  UMOV UR12, UR36 ;  /* 0x00000024000c7c82 */ /* 0x000fe20008000000 */
[----:B------:R-:W-:Y:S08]  /*44c0*/  @P3 R2UR UR36, R27 ;  /* 0x000000001b2432ca */ /* 0x000ff000000e0000 */
[----:B-1----:R-:W-:Y:S01]  /*44d0*/  @!P5 IADD3 R3, P0, PT, R32, 0x580, RZ ;  /* 0x000005802003d810 */ /* 0x002fe20007f1e0ff */
[----:B------:R-:W-:Y:S01]  /*44e0*/  @!P5 IMAD.SHL.U32 R155, R155, 0x40, RZ ;  /* 0x000000409b9bd824 */ /* 0x000fe200078e00ff */
[----:B------:R-:W-:Y:S01]  /*44f0*/  VOTEU.ALL UP1, P5 ;  /* 0x0000000000ff7886 */ /* 0x000fe20002820000 */
[----:B------:R-:W-:Y:S01]  /*4500*/  @!P5 IMAD.SHL.U32 R165, R165, 0x80, RZ ;  /* 0x00000080a5a5d824 */ /* 0x000fe200078e00ff */
[----:B------:R-:W-:Y:S01]  /*4510*/  @!P5 R2UR UR8, R3 ;  /* 0x000000000308d2ca */ /* 0x000fe200000e0000 */
[----:B------:R-:W-:Y:S01]  /*4520*/  @!P5 IMAD.X R0, RZ, RZ, R33, P0 ;  /* 0x000000ffff00d224 */ /* 0x000fe200000e0621 */
[----:B------:R-:W-:Y:S01]  /*4530*/  @!P5 R2UR UR10, R155 ;  /* 0x000000009b0ad2ca */ /* 0x000fe200000e0000 */
[----:B------:R-:W-:Y:S01]  /*4540*/  @!UP1 UIADD3 UR9, UPT, UPT, UR6, 0x80, URZ ;  /* 0x0000008006099890 */ /* 0x000fe2000fffe0ff */
[----:B------:R-:W-:Y:S01]  /*4550*/  @!P5 R2UR UR11, R165 ;  /* 0x00000000a50bd2ca */ /* 0x000fe200000e0000 */
[----:B------:R-:W-:Y:S01]  /*4560*/  IMAD.IADD R155, R8, 0x1, R143 ;  /* 0x00000001089b7824 */ /* 0x000fe200078e028f */
[----:B------:R-:W-:Y:S01]  /*4570*/  @!P5 R2UR UR7, R0 ;  /* 0x000000000007d2ca */ /* 0x000fe200000e0000 */
[----:B------:R-:W-:Y:S01]  /*4580*/  IMAD.IADD R165, R13, 0x1, R154 ;  /* 0x000000010da57824 */ /* 0x000fe200078e029a */
[C---:B------:R-:W-:Y:S04]  /*4590*/  ISETP.NE.AND P0, PT, R29.reuse, 0x2, PT ;  /* 0x000000021d00780c */ /* 0x040fe80003f05270 */
[----:B------:R-:W-:Y:S01]  /*45a0*/  SEL R3, RZ, 0x1, P0 ;  /* 0x00000001ff037807 */ /* 0x000fe20000000000 */
[----:B------:R-:W-:Y:S01]  /*45b0*/  IMAD.U32 R10, RZ, RZ, UR8 ;  /* 0x00000008ff0a7e24 */ /* 0x000fe2000f8e00ff */
[----:B------:R-:W-:Y:S01]  /*45c0*/  @!UP1 UIADD3 UR8, UPT, UPT, UR6, 0x200, URZ ;  /* 0x0000020006089890 */ /* 0x000fe2000fffe0ff */
[----:B------:R-:W-:Y:S01]  /*45d0*/  SEL R29, R29, RZ, P0 ;  /* 0x000000ff1d1d7207 */ /* 0x000fe20000000000 */
[----:B------:R-:W-:Y:S01]  /*45e0*/  VOTEU.ALL UP1, P5 ;  /* 0x0000000000ff7886 */ /* 0x000fe20002820000 */
[----:B------:R-:W-:Y:S02]  /*45f0*/  LOP3.LUT R28, R28, R3, RZ, 0x3c, !PT ;  /* 0x000000031c1c7212 */ /* 0x000fe400078e3cff */
[----:B------:R-:W-:Y:S01]  /*4600*/  IMAD.U32 R11, RZ, RZ, UR7 ;  /* 0x00000007ff0b7e24 */ /* 0x000fe2000f8e00ff */
[----:B------:R-:W-:Y:S04]  /*4610*/  @!P5 R2UR UR16, R10 ;  /* 0x000000000a10d2ca */ /* 0x000fe800000e0000 */
[----:B------:R-:W-:Y:S11]  /*4620*/  @!P5 R2UR UR17, R11 ;  /* 0x000000000b11d2ca */ /* 0x000ff600000e0000 */
[----:B------:R-:W-:Y:S02]  /*4630*/  @!UPT UIADD3 URZ, UPT, UPT, URZ, URZ, URZ ;  /* 0x000000fffffff290 */ /* 0x000fe4000fffe0ff */
[----:B------:R3:W-:Y:S01]  /*4640*/  @!UP1 UTMALDG.3D [UR8], [UR16], desc[UR14] ;  /* 0x00000e08100095b4 */ /* 0x0007e20008011000 */
[----:B------:R3:W-:Y:S01]  /*4650*/  @!P5 SYNCS.ARRIVE.TRANS64.RED.A0TR RZ, [UR6+0x80], R25 ;  /* 0x00008019ffffd9a7 */ /* 0x0007e20008300406 */
[----:B------:R-:W-:Y:S01]  /*4660*/  UPLOP3.LUT UP1, UPT, UPT, UPT, UPT, 0x80, 0x8 ;  /* 0x000000000008789c */ /* 0x000fe20003f2f070 */
[----:B------:R-:W-:Y:S01]  /*4670*/  SYNCS.ARRIVE.TRANS64.RED.A1T0 RZ, [UR37], RZ ;  /* 0x000000ffffff79a7 */ /* 0x000fe20008100425 */
[----:B------:R-:W-:Y:S09]  /*4680*/  @P3 BRA `(.L_x_79) ;  /* 0xfffffff400b43947 */ /* 0x000ff2000383ffff */
[----:B------:R-:W-:Y:S07]  /*4690*/  MOV R0, UR6 ;  /* 0x0000000600007c02 */ /* 0x000fee0008000f00 */
.L_x_80:
[----:B-1----:R-:W-:-:S04]  /*46a0*/  SHF.L.U32 R3, R30, 0x1f, RZ ;  /* 0x0000001f1e037819 */ /* 0x002fc800000006ff */
[----:B------:R1:W2:Y:S03]  /*46b0*/  SYNCS.PHASECHK.TRANS64.TRYWAIT P0, [R0+URZ+0x88], R3 ;  /* 0x00008803000075a7 */ /* 0x0002a600080011ff */
[----:B--2---:R-:W-:Y:S05]  /*46c0*/  @!P0 NANOSLEEP.SYNCS 0x989680 ;  /* 0x009896800000895d */ /* 0x004fea0003900000 */
[----:B------:R-:W2:Y:S02]  /*46d0*/  @!P0 SYNCS.PHASECHK.TRANS64 P0, [R0+URZ+0x88], R3 ;  /* 0x00008803000085a7 */ /* 0x000ea400080010ff */
[----:B--23--:R-:W-:Y:S05]  /*46e0*/  @P0 EXIT ;  /* 0x000000000000094d */ /* 0x00cfea0003800000 */
[----:B------:R-:W-:Y:S05]  /*46f0*/  BRA `(.L_x_80) ;  /* 0xfffffffc00e87947 */ /* 0x000fea000383ffff */
.L_x_71:
[----:B------:R-:W-:-:S06]  /*4700*/  UISETP.GE.AND UP1, UPT, UR8, 0x4, UPT ;  /* 0x000000040800788c */ /* 0x000fcc000bf26270 */
[----:B------:R-:W-:-:S13]  /*4710*/  PLOP3.LUT P0, PT, PT, PT, UP1, 0x80, 0x8 ;  /* 0x000000000008781c */ /* 0x000fda0003f0f018 */
[----:B------:R-:W-:Y:S05]  /*4720*/  @!P0 EXIT ;  /* 0x000000000000894d */ /* 0x000fea0003800000 */
[----:B------:R-:W-:Y:S01]  /*4730*/  BAR.SYNC.DEFER_BLOCKING 0x6, 0xa0 ;  /* 0x0182800000007b1d */ /* 0x000fe20000010000 */
[C---:B------:R-:W-:Y:S02]  /*4740*/  IMAD.SHL.U32 R3, R166.reuse, 0x40, RZ ;  /* 0x00000040a6037824 */ /* 0x040fe400078e00ff */
[----:B------:R-:W-:Y:S02]  /*4750*/  HFMA2 R76, -RZ, RZ, 0, 0 ;  /* 0x00000000ff4c7431 */ /* 0x000fe400000001ff */
[C---:B------:R-:W-:Y:S01]  /*4760*/  IMAD.SHL.U32 R168, R166.reuse, 0x8, RZ ;  /* 0x00000008a6a87824 */ /* 0x040fe200078e00ff */
[----:B------:R-:W-:Y:S01]  /*4770*/  CS2R R174, SRZ ;  /* 0x0000000000ae7805 */ /* 0x000fe2000001ff00 */
[----:B------:R-:W-:Y:S01]  /*4780*/  IMAD.U32 R79, R166, 0x10000, RZ ;  /* 0x00010000a64f7824 */ /* 0x000fe200078e00ff */
[----:B------:R-:W-:Y:S01]  /*4790*/  UMOV UR43, 0x400 ;  /* 0x00000400002b7882 */ /* 0x000fe20000000000 */
[----:B------:R-:W-:Y:S01]  /*47a0*/  LOP3.LUT R5, R3, 0x180, RZ, 0xc0, !PT ;  /* 0x0000018003057812 */ /* 0x000fe200078ec0ff */
[----:B------:R-:W-:Y:S01]  /*47b0*/  ULEA UR43, UR37, UR43, 0x18 ;  /* 0x0000002b252b7291 */ /* 0x000fe2000f8ec0ff */
[----:B------:R-:W1:Y:S01]  /*47c0*/  LDC R167, c[0x0][0x370] ;  /* 0x0000dc00ffa77b82 */ /* 0x000e620000000800 */
[----:B------:R-:W-:Y:S01]  /*47d0*/  LOP3.LUT R79, R79, 0x600000, RZ, 0xc0, !PT ;  /* 0x006000004f4f7812 */ /* 0x000fe200078ec0ff */
[----:B------:R-:W-:Y:S01]  /*47e0*/  IMAD.MOV.U32 R181, RZ, RZ, RZ ;  /* 0x000000ffffb57224 */ /* 0x000fe200078e00ff */
[----:B------:R-:W-:Y:S01]  /*47f0*/  LOP3.LUT R168, R5, 0x30, R168, 0xf8, !PT ;  /* 0x0000003005a87812 */ /* 0x000fe200078ef8a8 */
[----:B------:R-:W-:Y:S01]  /*4800*/  UIADD3 UR4, UPT, UPT, UR43, 0x2200, URZ ;  /* 0x000022002b047890 */ /* 0x000fe2000fffe0ff */
[----:B------:R-:W-:Y:S01]  /*4810*/  IMAD.MOV.U32 R173, RZ, RZ, RZ ;  /* 0x000000ffffad7224 */ /* 0x000fe200078e00ff */
[----:B------:R-:W2:Y:S01]  /*4820*/  LDCU.64 UR46, c[0x0][0x348] ;  /* 0x00006900ff2e77ac */ /* 0x000ea20008000a00 */
[----:B------:R-:W-:Y:S01]  /*4830*/  LOP3.LUT R168, R168, 0x1e40, R3, 0xf8, !PT ;  /* 0x00001e40a8a87812 */ /* 0x000fe200078ef803 */
[----:B------:R-:W4:Y:S01]  /*4840*/  LDC R74, c[0x0][0xb0c] ;  /* 0x0002c300ff4a7b82 */ /* 0x000f220000000800 */
[----:B------:R-:W-:Y:S01]  /*4850*/  IMAD.SHL.U32 R3, R166, 0x10, RZ ;  /* 0x00000010a6037824 */ /* 0x000fe200078e00ff */
[----:B------:R-:W-:Y:S01]  /*4860*/  MOV R179, UR4 ;  /* 0x0000000400b37c02 */ /* 0x000fe20008000f00 */
[----:B------:R-:W1:Y:S03]  /*4870*/  LDCU.64 UR38, c[0x0][0x888] ;  /* 0x00011100ff2677ac */ /* 0x000e660008000a00 */
[C---:B------:R-:W-:Y:S01]  /*4880*/  LOP3.LUT R5, R3.reuse, 0x20, RZ, 0xc0, !PT ;  /* 0x0000002003057812 */ /* 0x040fe200078ec0ff */
[----:B------:R-:W3:Y:S01]  /*4890*/  LDS R0, [UR43+0x150] ;  /* 0x0001502bff007984 */ /* 0x000ee20008000800 */
[----:B------:R-:W1:Y:S01]  /*48a0*/  LDC R170, c[0x0][0xb20] ;  /* 0x0002c800ffaa7b82 */ /* 0x000e620000000800 */
[----:B------:R-:W-:Y:S01]  /*48b0*/  LOP3.LUT R3, R3, 0x40, RZ, 0xc0, !PT ;  /* 0x0000004003037812 */ /* 0x000fe200078ec0ff */
[----:B------:R-:W-:-:S06]  /*48c0*/  UIADD3 UR42, UPT, UPT, UR43, 0x200, URZ ;  /* 0x000002002b2a7890 */ /* 0x000fcc000fffe0ff */
[----:B------:R-:W1:Y:S08]  /*48d0*/  LDC R73, c[0x0][0xb30] ;  /* 0x0002cc00ff497b82 */ /* 0x000e700000000800 */
[----:B------:R-:W1:Y:S08]  /*48e0*/  LDC.64 R152, c[0x0][0xb10] ;  /* 0x0002c400ff987b82 */ /* 0x000e700000000a00 */
[----:B------:R-:W1:Y:S08]  /*48f0*/  LDC.64 R70, c[0x0][0xb18] ;  /* 0x0002c600ff467b82 */ /* 0x000e700000000a00 */
[----:B------:R-:W1:Y:S01]  /*4900*/  LDC.64 R148, c[0x0][0x888] ;  /* 0x00022200ff947b82 */ /* 0x000e620000000a00 */
[----:B---3--:R-:W-:-:S07]  /*4910*/  IMAD.IADD R79, R0, 0x1, R79 ;  /* 0x00000001004f7824 */ /* 0x008fce00078e024f */
[----:B------:R-:W3:Y:S01]  /*4920*/  LDC.64 R68, c[0x0][0xb28] ;  /* 0x0002ca00ff447b82 */ /* 0x000ee20000000a00 */
[----:B------:R-:W-:-:S05]  /*4930*/  VIADD R0, R168, UR43 ;  /* 0x0000002ba8007c36 */ /* 0x000fca0008000000 */
[--C-:B------:R-:W-:Y:S02]  /*4940*/  IADD3 R178, PT, PT, -R5, 0x200, R0.reuse ;  /* 0x0000020005b27810 */ /* 0x100fe40007ffe100 */
[----:B------:R-:W1:Y:S01]  /*4950*/  LDC.64 R150, c[0x0][0x890] ;  /* 0x00022400ff967b82 */ /* 0x000e620000000a00 */
[----:B------:R-:W-:Y:S02]  /*4960*/  IADD3 R177, PT, PT, -R3, 0x200, R0 ;  /* 0x0000020003b17810 */ /* 0x000fe40007ffe100 */
[----:B------:R-:W-:-:S05]  /*4970*/  IMAD.IADD R176, R178, 0x1, -R3 ;  /* 0x00000001b2b07824 */ /* 0x000fca00078e0a03 */
[----:B------:R-:W1:Y:S08]  /*4980*/  LDC.64 R146, c[0x0][0x8b0] ;  /* 0x00022c00ff927b82 */ /* 0x000e700000000a00 */
[----:B------:R-:W1:Y:S08]  /*4990*/  LDC.64 R144, c[0x0][0x8a8] ;  /* 0x00022a00ff907b82 */ /* 0x000e700000000a00 */
[----:B--2-4-:R-:W1:Y:S02]  /*49a0*/  LDC R172, c[0x0][0x374] ;  /* 0x0000dd00ffac7b82 */ /* 0x014e640000000800 */
.L_x_98:
[C---:B------:R-:W-:Y:S02]  /*49b0*/  LEA R0, R181.reuse, UR43, 0x3 ;  /* 0x0000002bb5007c11 */ /* 0x040fe4000f8e18ff */
[----:B------:R-:W-:Y:S02]  /*49c0*/  SHF.L.U32 R3, R174, 0x1f, RZ ;  /* 0x0000001fae037819 */ /* 0x000fe400000006ff */
[----:B------:R-:W-:Y:S02]  /*49d0*/  LEA R16, R181, UR43, 0x4 ;  /* 0x0000002bb5107c11 */ /* 0x000fe4000f8e20ff */
[----:B--2---:R-:W2:Y:S02]  /*49e0*/  SYNCS.PHASECHK.TRANS64.TRYWAIT P0, [R0+URZ+0xa0], R3 ;  /* 0x0000a003000075a7 */ /* 0x004ea400080011ff */
[----:B-12---:R-:W-:Y:S05]  /*49f0*/  @!P0 BRA `(.L_x_81) ;  /* 0x0000002800c08947 */ /* 0x006fea0003800000 */
.L_x_138:
[----:B------:R-:W4:Y:S01]  /*4a00*/  LDC.64 R12, c[0x0][0xb10] ;  /* 0x0002c400ff0c7b82 */ /* 0x000f220000000a00 */
[----:B------:R-:W3:Y:S01]  /*4a10*/  LDS.128 R16, [R16+0x130] ;  /* 0x0001300010107984 */ /* 0x000ee20000000c00 */
[----:B-1----:R-:W-:Y:S01]  /*4a20*/  ISETP.NE.AND P1, PT, R73, 0x1, PT ;  /* 0x000000014900780c */ /* 0x002fe20003f25270 */
[----:B--2---:R-:W-:Y:S01]  /*4a30*/  VIADD R0, R0, 0xb0 ;  /* 0x000000b000007836 */ /* 0x004fe20000000000 */
[----:B------:R-:W-:Y:S04]  /*4a40*/  ISETP.GE.AND P0, PT, R72, 0x1, PT ;  /* 0x000000014800780c */ /* 0x000fe80003f06270 */
[----:B------:R-:W1:Y:S01]  /*4a50*/  LDC.64 R10, c[0x0][0xb18] ;  /* 0x0002c600ff0a7b82 */ /* 0x000e620000000a00 */
[----:B------:R-:W-:Y:S01]  /*4a60*/  PRMT R0, RZ, 0x654, R0 ;  /* 0x00000654ff007816 */ /* 0x000fe20000000000 */
[----:B------:R-:W-:Y:S01]  /*4a70*/  @!PT LDS RZ, [RZ] ;  /* 0x00000000fffff984 */ /* 0x000fe20000000800 */
[----:B------:R-:W-:Y:S01]  /*4a80*/  @!PT LDS RZ, [RZ] ;  /* 0x00000000fffff984 */ /* 0x000fe20000000800 */
[----:B------:R-:W-:Y:S01]  /*4a90*/  @!PT LDS RZ, [RZ] ;  /* 0x00000000fffff984 */ /* 0x000fe20000000800 */
[----:B------:R-:W-:Y:S01]  /*4aa0*/  @!PT LDS RZ, [RZ] ;  /* 0x00000000fffff984 */ /* 0x000fe20000000800 */
[----:B------:R2:W-:Y:S06]  /*4ab0*/  MEMBAR.ALL.CTA ;  /* 0x0000000000007992 */ /* 0x0005ec0000008000 */
[----:B--2---:R-:W2:Y:S01]  /*4ac0*/  FENCE.VIEW.ASYNC.S ;  /* 0x00000000000073c6 */ /* 0x004ea20000000000 */
[----:B------:R-:W1:Y:S08]  /*4ad0*/  @!P1 LDC R14, c[0x0][0xb20] ;  /* 0x0002c800ff0e9b82 */ /* 0x000e700000000800 */
[----:B------:R-:W1:Y:S01]  /*4ae0*/  @!P1 LDC R9, c[0x0][0xb0c] ;  /* 0x0002c300ff099b82 */ /* 0x000e620000000800 */
[----:B--2---:R2:W-:Y:S01]  /*4af0*/  SYNCS.ARRIVE.TRANS64.RED.A1T0 RZ, [R0+URZ], RZ ;  /* 0x000000ff00ff79a7 */ /* 0x0045e200081004ff */
[----:B---3--:R-:W-:Y:S04]  /*4b00*/  LOP3.LUT P4, RZ, R18, 0x1, RZ, 0xc0, !PT ;  /* 0x0000000112ff7812 */ /* 0x008fe8000788c0ff */
[----:B------:R-:W-:Y:S09]  /*4b10*/  P2R R180, PR, RZ, 0x10 ;  /* 0x00000010ffb47803 */ /* 0x000ff20000000000 */
[----:B------:R-:W-:Y:S02]  /*4b20*/  @P4 MOV R77, R16 ;  /* 0x00000010004d4202 */ /* 0x000fe40000000f00 */
[----:B------:R-:W-:Y:S01]  /*4b30*/  @P4 LOP3.LUT R75, R17, 0xffff, RZ, 0xc0, !PT ;  /* 0x0000ffff114b4812 */ /* 0x000fe200078ec0ff */
[----:B--2-4-:R-:W-:Y:S06]  /*4b40*/  @!P0 BRA `(.L_x_82) ;  /* 0x0000000000a48947 */ /* 0x014fec0003800000 */
[----:B------:R-:W-:Y:S01]  /*4b50*/  IMAD.HI.U32 R21, R172, R71, RZ ;  /* 0x00000047ac157227 */ /* 0x000fe200078e00ff */
[----:B------:R-:W-:Y:S02]  /*4b60*/  ISETP.NE.AND P0, PT, R70, 0x1, PT ;  /* 0x000000014600780c */ /* 0x000fe40003f05270 */
[----:B------:R-:W-:Y:S01]  /*4b70*/  ISETP.NE.AND P2, PT, R72, 0x1, PT ;  /* 0x000000014800780c */ /* 0x000fe20003f45270 */
[----:B------:R-:W-:Y:S01]  /*4b80*/  IMAD.HI.U32 R20, R167, R152, RZ ;  /* 0x00000098a7147227 */ /* 0x000fe200078e00ff */
[----:B------:R-:W-:Y:S02]  /*4b90*/  SHF.R.U32.HI R21, RZ, R170, R21 ;  /* 0x000000aaff157219 */ /* 0x000fe40000011615 */
[----:B------:R-:W-:Y:S01]  /*4ba0*/  ISETP.NE.AND P3, PT, R74, 0x1, PT ;  /* 0x000000014a00780c */ /* 0x000fe20003f65270 */
[----:B------:R-:W-:Y:S01]  /*4bb0*/  IMAD.HI.U32 R24, R77, R152, RZ ;  /* 0x000000984d187227 */ /* 0x000fe200078e00ff */
[----:B------:R-:W-:Y:S02]  /*4bc0*/  SHF.R.U32.HI R20, RZ, R153, R20 ;  /* 0x00000099ff147219 */ /* 0x000fe40000011614 */
[----:B------:R-:W-:Y:S01]  /*4bd0*/  SEL R3, R172, R21, !P0 ;  /* 0x00000015ac037207 */ /* 0x000fe20004000000 */
[----:B------:R-:W-:Y:S01]  /*4be0*/  IMAD.HI.U32 R21, R75, R71, RZ ;  /* 0x000000474b157227 */ /* 0x000fe200078e00ff */
[----:B------:R-:W-:Y:S02]  /*4bf0*/  SEL R7, R167, R20, !P3 ;  /* 0x00000014a7077207 */ /* 0x000fe40005800000 */
[----:B------:R-:W-:Y:S01]  /*4c00*/  SHF.R.U32.HI R24, RZ, R153, R24 ;  /* 0x00000099ff187219 */ /* 0x000fe20000011618 */
[-C--:B------:R-:W-:Y:S04]  /*4c10*/  IMAD.HI.U32 R20, R3, R68.reuse, RZ ;  /* 0x0000004403147227 */ /* 0x080fe800078e00ff */
[----:B------:R-:W-:Y:S01]  /*4c20*/  IMAD.HI.U32 R22, R7, R68, RZ ;  /* 0x0000004407167227 */ /* 0x000fe200078e00ff */
[-C--:B------:R-:W-:Y:S02]  /*4c30*/  @P2 SHF.R.U32.HI R3, RZ, R69.reuse, R20 ;  /* 0x00000045ff032219 */ /* 0x080fe40000011614 */
[----:B------:R-:W-:Y:S02]  /*4c40*/  SHF.R.U32.HI R20, RZ, R170, R21 ;  /* 0x000000aaff147219 */ /* 0x000fe40000011615 */
[----:B------:R-:W-:Y:S01]  /*4c50*/  @P2 SHF.R.U32.HI R7, RZ, R69, R22 ;  /* 0x00000045ff072219 */ /* 0x000fe20000011616 */
[C---:B------:R-:W-:Y:S01]  /*4c60*/  IMAD R2, R72.reuse, R3, RZ ;  /* 0x0000000348027224 */ /* 0x040fe200078e02ff */
[----:B------:R-:W-:Y:S02]  /*4c70*/  SEL R5, R75, R20, !P0 ;  /* 0x000000144b057207 */ /* 0x000fe40004000000 */
[----:B------:R-:W-:Y:S01]  /*4c80*/  SEL R3, R77, R24, !P3 ;  /* 0x000000184d037207 */ /* 0x000fe20005800000 */
[----:B------:R-:W-:Y:S01]  /*4c90*/  IMAD R4, R72, R7, RZ ;  /* 0x0000000748047224 */ /* 0x000fe200078e02ff */
[C---:B------:R-:W-:Y:S01]  /*4ca0*/  ISETP.GE.AND P0, PT, R5.reuse, R2, PT ;  /* 0x000000020500720c */ /* 0x040fe20003f06270 */
[----:B------:R-:W-:Y:S03]  /*4cb0*/  IMAD.HI.U32 R6, R5, R68, RZ ;  /* 0x0000004405067227 */ /* 0x000fe600078e00ff */
[----:B------:R-:W-:Y:S01]  /*4cc0*/  ISETP.GE.OR P0, PT, R3, R4, P0 ;  /* 0x000000040300720c */ /* 0x000fe20000706670 */
[----:B------:R-:W-:Y:S01]  /*4cd0*/  IMAD.MOV R4, RZ, RZ, -R3 ;  /* 0x000000ffff047224 */ /* 0x000fe200078e0a03 */
[-C--:B------:R-:W-:Y:S03]  /*4ce0*/  SHF.R.U32.HI R6, RZ, R69.reuse, R6 ;  /* 0x00000045ff067219 */ /* 0x080fe60000011606 */
[----:B------:R-:W-:Y:S01]  /*4cf0*/  IMAD R77, R74, R4, R77 ;  /* 0x000000044a4d7224 */ /* 0x000fe200078e024d */
[----:B------:R-:W-:Y:S05]  /*4d00*/  SEL R15, R5, R6, !P2 ;  /* 0x00000006050f7207 */ /* 0x000fea0005000000 */
[----:B------:R-:W-:Y:S02]  /*4d10*/  IMAD.MOV R6, RZ, RZ, -R15 ;  /* 0x000000ffff067224 */ /* 0x000fe400078e0a0f */
[C---:B------:R-:W-:Y:S04]  /*4d20*/  @!P0 IMAD.HI.U32 R2, R3.reuse, R68, RZ ;  /* 0x0000004403028227 */ /* 0x040fe800078e00ff */
[----:B------:R-:W-:Y:S01]  /*4d30*/  IMAD R6, R72, R6, R5 ;  /* 0x0000000648067224 */ /* 0x000fe200078e0205 */
[----:B------:R-:W-:Y:S04]  /*4d40*/  @!P0 SHF.R.U32.HI R2, RZ, R69, R2 ;  /* 0x00000045ff028219 */ /* 0x000fe80000011602 */
[----:B------:R-:W-:Y:S02]  /*4d50*/  @!P0 SEL R0, R3, R2, !P2 ;  /* 0x0000000203008207 */ /* 0x000fe40005000000 */
[----:B------:R-:W-:Y:S02]  /*4d60*/  IADD3 R2, PT, PT, -R5, RZ, RZ ;  /* 0x000000ff05027210 */ /* 0x000fe40007ffe1ff */
[----:B------:R-:W-:Y:S01]  /*4d70*/  @!P0 IADD3 R8, PT, PT, R15, -R0, RZ ;  /* 0x800000000f088210 */ /* 0x000fe20007ffe0ff */
[----:B------:R-:W-:Y:S02]  /*4d80*/  @!P0 IMAD R0, R7, R6, R0 ;  /* 0x0000000607008224 */ /* 0x000fe400078e0200 */
[----:B------:R-:W-:Y:S02]  /*4d90*/  IMAD R75, R70, R2, R75 ;  /* 0x00000002464b7224 */ /* 0x000fe400078e024b */
[----:B------:R-:W-:Y:S02]  /*4da0*/  @!P0 IMAD R5, R8, R72, R3 ;  /* 0x0000004808058224 */ /* 0x000fe400078e0203 */
[----:B------:R-:W-:Y:S04]  /*4db0*/  @!P0 IMAD.MOV.U32 R3, RZ, RZ, R0 ;  /* 0x000000ffff038224 */ /* 0x000fe800078e0000 */
[----:B------:R-:W-:Y:S02]  /*4dc0*/  IMAD R77, R3, R74, R77 ;  /* 0x0000004a034d7224 */ /* 0x000fe400078e024d */
[----:B------:R-:W-:Y:S07]  /*4dd0*/  IMAD R75, R5, R70, R75 ;  /* 0x00000046054b7224 */ /* 0x000fee00078e024b */
.L_x_82:
[----:B------:R-:W-:Y:S01]  /*4de0*/  @!P1 IMAD.HI.U32 R0, R77, R12, RZ ;  /* 0x0000000c4d009227 */ /* 0x000fe200078e00ff */
[----:B-1----:R-:W-:Y:S01]  /*4df0*/  @!P1 ISETP.NE.AND P0, PT, R10, 0x1, PT ;  /* 0x000000010a00980c */ /* 0x002fe20003f05270 */
[----:B------:R-:W-:Y:S01]  /*4e00*/  ULOP3.LUT UP0, URZ, UR42, 0x1b0, URZ, 0xc0, !UPT ;  /* 0x000001b02aff7892 */ /* 0x000fe2000f80c0ff */
[----:B------:R-:W-:Y:S01]  /*4e10*/  @!P1 ISETP.NE.AND P2, PT, R9, 0x1, PT ;  /* 0x000000010900980c */ /* 0x000fe20003f45270 */
[----:B------:R-:W-:Y:S01]  /*4e20*/  @!P1 IMAD.HI.U32 R3, R75, R11, RZ ;  /* 0x0000000b4b039227 */ /* 0x000fe200078e00ff */
[----:B------:R-:W-:Y:S02]  /*4e30*/  @!P1 SHF.R.U32.HI R0, RZ, R13, R0 ;  /* 0x0000000dff009219 */ /* 0x000fe40000011600 */
[----:B------:R-:W-:Y:S01]  /*4e40*/  @P4 SHF.R.U32.HI R171, RZ, 0x10, R17 ;  /* 0x00000010ffab4819 */ /* 0x000fe20000011611 */
[----:B------:R-:W-:Y:S01]  /*4e50*/  VIADD R181, R181, 0x1 ;  /* 0x00000001b5b57836 */ /* 0x000fe20000000000 */
[----:B------:R-:W-:Y:S02]  /*4e60*/  @!P1 SHF.R.U32.HI R2, RZ, R14, R3 ;  /* 0x0000000eff029219 */ /* 0x000fe40000011603 */
[----:B------:R-:W-:Y:S02]  /*4e70*/  @!P1 SEL R3, R77, R0, !P2 ;  /* 0x000000004d039207 */ /* 0x000fe40005000000 */
[----:B------:R-:W-:Y:S05]  /*4e80*/  @!P1 SEL R2, R75, R2, !P0 ;  /* 0x000000024b029207 */ /* 0x000fea0004000000 */
[----:B------:R-:W-:Y:S02]  /*4e90*/  @!P1 IMAD.IADD R0, R2, 0x1, -R3 ;  /* 0x0000000102009824 */ /* 0x000fe400078e0a03 */
[----:B------:R-:W-:Y:S02]  /*4ea0*/  @!P1 IMAD.IADD R2, R3, 0x1, -R2 ;  /* 0x0000000103029824 */ /* 0x000fe400078e0a02 */
[----:B------:R-:W-:Y:S02]  /*4eb0*/  @!P1 IMAD R77, R0, R9, R77 ;  /* 0x00000009004d9224 */ /* 0x000fe400078e024d */
[----:B------:R-:W-:Y:S01]  /*4ec0*/  @!P1 IMAD R75, R2, R10, R75 ;  /* 0x0000000a024b9224 */ /* 0x000fe200078e024b */
[----:B------:R-:W-:Y:S06]  /*4ed0*/  BRA.U !UP0, `(.L_x_83) ;  /* 0x0000000108407547 */ /* 0x000fec000b800000 */
[----:B------:R-:W1:Y:S01]  /*4ee0*/  LDCU.64 UR8, c[0x4][0x80] ;  /* 0x01001000ff0877ac */ /* 0x000e620008000a00 */
[----:B------:R-:W-:Y:S01]  /*4ef0*/  MOV R3, 0x0 ;  /* 0x0000000000037802 */ /* 0x000fe20000000f00 */
[----:B------:R-:W-:Y:S02]  /*4f00*/  HFMA2 R12, -RZ, RZ, 0, 5.9604644775390625e-08 ;  /* 0x00000001ff0c7431 */ /* 0x000fe400000001ff */
[----:B------:R-:W-:Y:S02]  /*4f10*/  IMAD.MOV.U32 R8, RZ, RZ, 0x70 ;  /* 0x00000070ff087424 */ /* 0x000fe400078e00ff */
[----:B------:R-:W-:Y:S01]  /*4f20*/  IMAD.MOV.U32 R13, RZ, RZ, RZ ;  /* 0x000000ffff0d7224 */ /* 0x000fe200078e00ff */
[----:B------:R-:W2:Y:S01]  /*4f30*/  LDCU.64 UR6, c[0x4][0x88] ;  /* 0x01001100ff0677ac */ /* 0x000ea20008000a00 */
[----:B------:R-:W3:Y:S01]  /*4f40*/  LDC.64 R2, c[0x4][R3] ;  /* 0x0100000003027b82 */ /* 0x000ee20000000a00 */
[----:B------:R-:W4:Y:S01]  /*4f50*/  LDCU.64 UR4, c[0x4][0x8] ;  /* 0x01000100ff0477ac */ /* 0x000f220008000a00 */
[----:B-1----:R-:W-:Y:S01]  /*4f60*/  MOV R5, UR9 ;  /* 0x0000000900057c02 */ /* 0x002fe20008000f00 */
[----:B------:R-:W-:Y:S01]  /*4f70*/  IMAD.U32 R4, RZ, RZ, UR8 ;  /* 0x00000008ff047e24 */ /* 0x000fe2000f8e00ff */
[----:B--2---:R-:W-:Y:S01]  /*4f80*/  MOV R7, UR7 ;  /* 0x0000000700077c02 */ /* 0x004fe20008000f00 */
[----:B------:R-:W-:Y:S01]  /*4f90*/  IMAD.U32 R6, RZ, RZ, UR6 ;  /* 0x00000006ff067e24 */ /* 0x000fe2000f8e00ff */
[----:B----4-:R-:W-:Y:S01]  /*4fa0*/  MOV R11, UR5 ;  /* 0x00000005000b7c02 */ /* 0x010fe20008000f00 */
[----:B------:R-:W-:Y:S02]  /*4fb0*/  IMAD.U32 R10, RZ, RZ, UR4 ;  /* 0x00000004ff0a7e24 */ /* 0x000fe4000f8e00ff */
[----:B------:R-:W-:Y:S07]  /*4fc0*/  LEPC R20, `(.L_x_83) ;  /* 0x000000001014794e */ /* 0x000fee0000000000 */
[----:B---3-5:R-:W-:Y:S05]  /*4fd0*/  CALL.ABS.NOINC R2 ;  /* 0x0000000002007343 */ /* 0x028fea0003c00000 */
.L_x_83:
[----:B------:R-:W-:Y:S01]  /*4fe0*/  LOP3.LUT P0, RZ, R179, 0x1b0, RZ, 0xc0, !PT ;  /* 0x000001b0b3ff7812 */ /* 0x000fe2000780c0ff */
[----:B------:R-:W-:Y:S11]  /*4ff0*/  BSSY.RECONVERGENT B6, `(.L_x_84) ;  /* 0x0000013000067945 */ /* 0x000ff60003800200 */
[----:B------:R-:W-:Y:S01]  /*5000*/  @!UPT UIADD3 URZ, UPT, UPT, URZ, URZ, URZ ;  /* 0x000000fffffff290 */ /* 0x000fe2000fffe0ff */
[----:B------:R-:W-:Y:S05]  /*5010*/  @!P0 BRA `(.L_x_85) ;  /* 0x0000000000408947 */ /* 0x000fea0003800000 */
        /* <DEDUP_REMOVED lines=16> */
.L_x_85:
[----:B------:R-:W-:Y:S05]  /*5120*/  BSYNC.RECONVERGENT B6 ;  /* 0x0000000000067941 */ /* 0x000fea0003800200 */
.L_x_84:
[----:B------:R-:W-:Y:S01]  /*5130*/  ISETP.NE.U32.AND P3, PT, R150, RZ, PT ;  /* 0x000000ff9600720c */ /* 0x000fe20003f65070 */
[----:B------:R-:W-:Y:S01]  /*5140*/  UISETP.NE.AND UP1, UPT, UR44, URZ, UPT ;  /* 0x000000ff2c00728c */ /* 0x000fe2000bf25270 */
[----:B------:R-:W-:Y:S02]  /*5150*/  ISETP.NE.U32.AND P4, PT, R146, RZ, PT ;  /* 0x000000ff9200720c */ /* 0x000fe40003f85070 */
[----:B------:R-:W-:Y:S02]  /*5160*/  ISETP.NE.AND.EX P3, PT, R151, RZ, PT, P3 ;  /* 0x000000ff9700720c */ /* 0x000fe40003f65330 */
[----:B------:R-:W-:Y:S02]  /*5170*/  PLOP3.LUT P1, PT, PT, PT, PT, 0x8, 0x80 ;  /* 0x000000000080781c */ /* 0x000fe40003f2e170 */
[----:B------:R-:W-:Y:S02]  /*5180*/  PLOP3.LUT P0, PT, PT, PT, UP1, 0x80, 0x8 ;  /* 0x000000000008781c */ /* 0x000fe40003f0f018 */
[----:B------:R-:W-:Y:S02]  /*5190*/  ISETP.NE.AND.EX P4, PT, R147, RZ, PT, P4 ;  /* 0x000000ff9300720c */ /* 0x000fe40003f85340 */
[----:B------:R-:W1:Y:S09]  /*51a0*/  @UP1 LDCU.64 UR4, c[0x0][0x888] ;  /* 0x00011100ff0417ac */ /* 0x000e720008000a00 */
[----:B------:R-:W-:Y:S01]  /*51b0*/  @P0 PLOP3.LUT P1, PT, P3, PT, PT, 0x80, 0x8 ;  /* 0x000000000008081c */ /* 0x000fe20001f2f070 */
[----:B-1----:R-:W-:Y:S04]  /*51c0*/  @UP1 UISETP.NE.U32.AND UP0, UPT, UR4, URZ, UPT ;  /* 0x000000ff0400128c */ /* 0x002fe8000bf05070 */
[----:B------:R-:W-:Y:S04]  /*51d0*/  @UP1 UISETP.NE.AND.EX UP0, UPT, UR5, URZ, UPT, UP0 ;  /* 0x000000ff0500128c */ /* 0x000fe8000bf05300 */
[----:B------:R-:W-:Y:S01]  /*51e0*/  @UP1 USEL UR4, URZ, 0xffffffff, UP0 ;  /* 0xffffffffff041887 */ /* 0x000fe20008000000 */
[----:B------:R-:W-:Y:S11]  /*51f0*/  @!P3 BRA `(.L_x_86) ;  /* 0x00000000002cb947 */ /* 0x000ff60003800000 */
[----:B------:R-:W-:Y:S01]  /*5200*/  ISETP.NE.U32.AND P2, PT, R148, RZ, PT ;  /* 0x000000ff9400720c */ /* 0x000fe20003f45070 */
[----:B------:R-:W-:Y:S03]  /*5210*/  IMAD.MOV.U32 R164, RZ, RZ, 0x1 ;  /* 0x00000001ffa47424 */ /* 0x000fe600078e00ff */
[----:B------:R-:W-:Y:S11]  /*5220*/  ISETP.NE.AND.EX P2, PT, R149, RZ, PT, P2 ;  /* 0x000000ff9500720c */ /* 0x000ff60003f45320 */
[----:B------:R-:W-:Y:S02]  /*5230*/  @!UPT UIADD3 URZ, UPT, UPT, URZ, URZ, URZ ;  /* 0x000000fffffff290 */ /* 0x000fe4000fffe0ff */
[----:B------:R-:W1:Y:S01]  /*5240*/  @P2 LDC.64 R2, c[0x0][0x888] ;  /* 0x00022200ff022b82 */ /* 0x000e620000000a00 */
[----:B------:R-:W-:Y:S04]  /*5250*/  @P2 IMAD R0, R150, UR36, RZ ;  /* 0x0000002496002c24 */ /* 0x000fe8000f8e02ff */
[----:B-1----:R-:W-:Y:S04]  /*5260*/  @P2 IMAD.WIDE R2, R0, 0x4, R2 ;  /* 0x0000000400022825 */ /* 0x002fe800078e0202 */
[----:B------:R-:W-:Y:S01]  /*5270*/  HFMA2 R0, -RZ, RZ, 0, 5.9604644775390625e-08 ;  /* 0x00000001ff007431 */ /* 0x000fe200000001ff */
[----:B-----5:R1:W5:Y:S04]  /*5280*/  @P2 LDG.E R81, desc[UR40][R2.64] ;  /* 0x0000002802512981 */ /* 0x020368000c1e1900 */
[----:B------:R-:W-:Y:S01]  /*5290*/  @!P2 PRMT R164, R0, 0x7610, R164 ;  /* 0x0000761000a4a816 */ /* 0x000fe200000000a4 */
[----:B-1----:R-:W2:Y:S06]  /*52a0*/  @!P2 LDC R81, c[0x0][0x880] ;  /* 0x00022000ff51ab82 */ /* 0x002eac0000000800 */
.L_x_86:
[----:B------:R-:W-:Y:S05]  /*52b0*/  @!P4 BRA `(.L_x_87) ;  /* 0x000000000020c947 */ /* 0x000fea0003800000 */
[----:B------:R-:W-:Y:S04]  /*52c0*/  ISETP.NE.U32.AND P2, PT, R144, RZ, PT ;  /* 0x000000ff9000720c */ /* 0x000fe80003f45070 */
[----:B------:R-:W-:Y:S11]  /*52d0*/  ISETP.NE.AND.EX P2, PT, R145, RZ, PT, P2 ;  /* 0x000000ff9100720c */ /* 0x000ff60003f45320 */
[----:B------:R-:W-:Y:S02]  /*52e0*/  @!UPT UIADD3 URZ, UPT, UPT, URZ, URZ, URZ ;  /* 0x000000fffffff290 */ /* 0x000fe4000fffe0ff */
[----:B------:R-:W1:Y:S01]  /*52f0*/  @P2 LDC.64 R2, c[0x0][0x8a8] ;  /* 0x00022a00ff022b82 */ /* 0x000e620000000a00 */
[----:B------:R-:W-:Y:S04]  /*5300*/  @P2 IMAD R0, R146, UR36, RZ ;  /* 0x0000002492002c24 */ /* 0x000fe8000f8e02ff */
[----:B-1----:R-:W-:Y:S05]  /*5310*/  @P2 IMAD.WIDE R2, R0, 0x4, R2 ;  /* 0x0000000400022825 */ /* 0x002fea00078e0202 */
[----:B-----5:R1:W5:Y:S02]  /*5320*/  @P2 LDG.E R78, desc[UR40][R2.64] ;  /* 0x00000028024e2981 */ /* 0x020364000c1e1900 */
[----:B-1----:R-:W3:Y:S02]  /*5330*/  @!P2 LDC R78, c[0x0][0x8a0] ;  /* 0x00022800ff4eab82 */ /* 0x002ee40000000800 */
.L_x_87:
[----:B--2--5:R-:W-:Y:S01]  /*5340*/  @P0 FSETP.NEU.AND P4, PT, R81, RZ, PT ;  /* 0x000000ff5100020b */ /* 0x024fe20003f8d000 */
[----:B------:R-:W-:Y:S01]  /*5350*/  IMAD.U32 R0, RZ, RZ, UR4 ;  /* 0x00000004ff007e24 */ /* 0x000fe2000f8e00ff */
[----:B------:R-:W-:Y:S01]  /*5360*/  @P0 LOP3.LUT P2, RZ, R164, 0xff, RZ, 0xc0, !PT ;  /* 0x000000ffa4ff0812 */ /* 0x000fe2000784c0ff */
[----:B------:R-:W-:Y:S01]  /*5370*/  BSSY B1, `(.L_x_88) ;  /* 0x000003d000017945 */ /* 0x000fe20003800000 */
[----:B------:R-:W-:Y:S01]  /*5380*/  @P0 SEL R3, RZ, 0xffffffff, P4 ;  /* 0xffffffffff030807 */ /* 0x000fe20002000000 */
[C---:B------:R-:W-:Y:S01]  /*5390*/  IMAD R64, R76.reuse, 0x40, R79 ;  /* 0x000000404c407824 */ /* 0x040fe200078e024f */
[----:B------:R-:W-:Y:S02]  /*53a0*/  LEA R156, R76, UR43, 0x3 ;  /* 0x0000002b4c9c7c11 */ /* 0x000fe4000f8e18ff */
[----:B------:R-:W-:Y:S02]  /*53b0*/  CS2R R86, SRZ ;  /* 0x0000000000567805 */ /* 0x000fe4000001ff00 */
[----:B------:R-:W-:Y:S02]  /*53c0*/  @P1 SEL R3, R0, R3, !P2 ;  /* 0x0000000300031207 */ /* 0x000fe40005000000 */
[----:B------:R-:W-:Y:S02]  /*53d0*/  CS2R R84, SRZ ;  /* 0x0000000000547805 */ /* 0x000fe4000001ff00 */
[----:B------:R-:W-:Y:S02]  /*53e0*/  SHF.L.U32 R5, R175, 0x1f, RZ ;  /* 0x0000001faf057819 */ /* 0x000fe400000006ff */
[----:B------:R-:W-:Y:S02]  /*53f0*/  CS2R R90, SRZ ;  /* 0x00000000005a7805 */ /* 0x000fe4000001ff00 */
[----:B------:R-:W-:Y:S02]  /*5400*/  @P0 LOP3.LUT R3, R3, 0x1, RZ, 0xc0, !PT ;  /* 0x0000000103030812 */ /* 0x000fe400078ec0ff */
[----:B------:R-:W-:Y:S02]  /*5410*/  CS2R R88, SRZ ;  /* 0x0000000000587805 */ /* 0x000fe4000001ff00 */
[----:B------:R-:W-:Y:S02]  /*5420*/  PLOP3.LUT P5, PT, PT, PT, PT, 0x8, 0x80 ;  /* 0x000000000080781c */ /* 0x000fe40003fae170 */
[----:B------:R-:W-:Y:S02]  /*5430*/  CS2R R98, SRZ ;  /* 0x0000000000627805 */ /* 0x000fe4000001ff00 */
[----:B------:R-:W-:Y:S02]  /*5440*/  ISETP.NE.U32.OR P1, PT, R3, 0x1, !P0 ;  /* 0x000000010300780c */ /* 0x000fe40004725470 */
[----:B------:R-:W-:Y:S02]  /*5450*/  CS2R R96, SRZ ;  /* 0x0000000000607805 */ /* 0x000fe4000001ff00 */
[----:B------:R-:W-:Y:S02]  /*5460*/  CS2R R94, SRZ ;  /* 0x00000000005e7805 */ /* 0x000fe4000001ff00 */
[----:B------:R-:W-:Y:S07]  /*5470*/  CS2R R92, SRZ ;  /* 0x00000000005c7805 */ /* 0x000fee000001ff00 */
[----:B------:R-:W-:Y:S04]  /*5480*/  @P1 SHF.L.U32 R2, R173, 0x1f, RZ ;  /* 0x0000001fad021819 */ /* 0x000fe800000006ff */
[----:B------:R-:W1:Y:S01]  /*5490*/  @P1 SYNCS.PHASECHK.TRANS64.TRYWAIT P0, [UR43+0x80], R2 ;  /* 0x00008002ff0015a7 */ /* 0x000e62000800112b */
[----:B------:R2:W4:Y:S01]  /*54a0*/  SYNCS.PHASECHK.TRANS64.TRYWAIT P4, [R156+URZ+0xc0], R5 ;  /* 0x0000c0059c0075a7 */ /* 0x00052200080811ff */
[----:B-1----:R-:W-:Y:S01]  /*54b0*/  @P1 PLOP3.LUT P5, PT, P0, PT, PT, 0x8, 0x80 ;  /* 0x000000000080181c */ /* 0x002fe200007ae170 */
[----:B------:R-:W-:Y:S01]  /*54c0*/  @!UPT UIADD3 URZ, UPT, UPT, URZ, URZ, URZ ;  /* 0x000000fffffff290 */ /* 0x000fe2000fffe0ff */
[----:B--2-4-:R-:W-:Y:S11]  /*54d0*/  @!P1 BRA `(.L_x_89) ;  /* 0x0000000000989947 */ /* 0x014ff60003800000 */
[----:B------:R-:W-:Y:S01]  /*54e0*/  ISETP.NE.U32.AND P0, PT, RZ, UR38, PT ;  /* 0x00000026ff007c0c */ /* 0x000fe2000bf05070 */
[----:B------:R-:W-:Y:S01]  /*54f0*/  BSSY B0, `(.L_x_90) ;  /* 0x0000016000007945 */ /* 0x000fe20003800000 */
[----:B------:R-:W-:Y:S02]  /*5500*/  FSETP.NEU.AND P2, PT, R81, RZ, PT ;  /* 0x000000ff5100720b */ /* 0x000fe40003f4d000 */
[----:B------:R-:W-:Y:S02]  /*5510*/  CS2R R94, SRZ ;  /* 0x00000000005e7805 */ /* 0x000fe4000001ff00 */
[----:B------:R-:W-:Y:S02]  /*5520*/  ISETP.NE.AND.EX P0, PT, RZ, UR39, PT, P0 ;  /* 0x00000027ff007c0c */ /* 0x000fe4000bf05300 */
[----:B------:R-:W-:Y:S02]  /*5530*/  CS2R R92, SRZ ;  /* 0x00000000005c7805 */ /* 0x000fe4000001ff00 */
[----:B------:R-:W-:Y:S02]  /*5540*/  LOP3.LUT P1, RZ, R164, 0xff, RZ, 0xc0, !PT ;  /* 0x000000ffa4ff7812 */ /* 0x000fe4000782c0ff */
[----:B------:R-:W-:Y:S02]  /*5550*/  CS2R R98, SRZ ;  /* 0x0000000000627805 */ /* 0x000fe4000001ff00 */
[----:B------:R-:W-:Y:S02]  /*5560*/  SEL R0, RZ, 0xffffffff, P2 ;  /* 0xffffffffff007807 */ /* 0x000fe40001000000 */
[----:B------:R-:W-:Y:S02]  /*5570*/  CS2R R96, SRZ ;  /* 0x0000000000607805 */ /* 0x000fe4000001ff00 */
[----:B------:R-:W-:Y:S02]  /*5580*/  SEL R3, RZ, 0xffffffff, P0 ;  /* 0xffffffffff037807 */ /* 0x000fe40000000000 */
[----:B------:R-:W-:Y:S02]  /*5590*/  CS2R R90, SRZ ;  /* 0x00000000005a7805 */ /* 0x000fe4000001ff00 */
[----:B------:R-:W-:Y:S02]  /*55a0*/  CS2R R88, SRZ ;  /* 0x0000000000587805 */ /* 0x000fe4000001ff00 */
[----:B------:R-:W-:Y:S02]  /*55b0*/  CS2R R86, SRZ ;  /* 0x0000000000567805 */ /* 0x000fe4000001ff00 */
[----:B------:R-:W-:Y:S02]  /*55c0*/  @P3 SEL R0, R3, R0, !P1 ;  /* 0x0000000003003207 */ /* 0x000fe40004800000 */
[----:B------:R-:W-:Y:S02]  /*55d0*/  CS2R R84, SRZ ;  /* 0x0000000000547805 */ /* 0x000fe4000001ff00 */
[----:B------:R-:W-:Y:S04]  /*55e0*/  LOP3.LUT R0, R0, 0x1, RZ, 0xc0, !PT ;  /* 0x0000000100007812 */ /* 0x000fe800078ec0ff */
[----:B------:R-:W-:Y:S01]  /*55f0*/  ISETP.NE.U32.AND P0, PT, R0, 0x1, PT ;  /* 0x000000010000780c */ /* 0x000fe20003f05070 */
[----:B------:R-:W-:Y:S01]  /*5600*/  @!UPT UIADD3 URZ, UPT, UPT, URZ, URZ, URZ ;  /* 0x000000fffffff290 */ /* 0x000fe2000fffe0ff */
[----:B------:R-:W-:Y:S11]  /*5610*/  @!P5 BRA `(.L_x_91) ;  /* 0x00000000000cd947 */ /* 0x000ff60003800000 */
[----:B------:R-:W-:Y:S04]  /*5620*/  SHF.L.U32 R3, R173, 0x1f, RZ ;  /* 0x0000001fad037819 */ /* 0x000fe800000006ff */
[----:B------:R-:W1:Y:S02]  /*5630*/  SYNCS.PHASECHK.TRANS64.TRYWAIT P1, [UR43+0x80], R3 ;  /* 0x00008003ff0075a7 */ /* 0x000e64000802112b */
[----:B-1----:R-:W-:Y:S05]  /*5640*/  @!P1 BRA `(.L_x_92) ;  /* 0x0000001c00c09947 */ /* 0x002fea0003800000 */
.L_x_91:
[----:B------:R-:W-:Y:S05]  /*5650*/  BSYNC B0 ;  /* 0x0000000000007941 */ /* 0x000fea0003800000 */
.L_x_90:
[----:B------:R2:W4:Y:S01]  /*5660*/  @P0 LDS.128 R92, [R168+UR43+0x200] ;  /* 0x0002002ba85c0984 */ /* 0x0005220008000c00 */
[----:B------:R-:W-:Y:S01]  /*5670*/  UIADD3 UR4, UPT, UPT, UR43, 0x88, URZ ;  /* 0x000000882b047890 */ /* 0x000fe2000fffe0ff */
[----:B------:R-:W-:Y:S02]  /*5680*/  LOP3.LUT R173, R173, 0x1, RZ, 0x3c, !PT ;  /* 0x00000001adad7812 */ /* 0x000fe400078e3cff */
[----:B------:R2:W1:Y:S01]  /*5690*/  @P0 LDS.128 R96, [R178+0x10] ;  /* 0x00001000b2600984 */ /* 0x0004620000000c00 */
[----:B------:R-:W-:Y:S03]  /*56a0*/  UPRMT UR4, UR37, 0x654, UR4 ;  /* 0x0000065425047896 */ /* 0x000fe60008000004 */
[----:B------:R2:W1:Y:S04]  /*56b0*/  @P0 LDS.128 R88, [R177+0x20] ;  /* 0x00002000b1580984 */ /* 0x0004680000000c00 */
[----:B------:R2:W1:Y:S01]  /*56c0*/  @P0 LDS.128 R84, [R176+0x30] ;  /* 0x00003000b0540984 */ /* 0x0004620000000c00 */
[----:B------:R-:W-:Y:S01]  /*56d0*/  @!PT LDS RZ, [RZ] ;  /* 0x00000000fffff984 */ /* 0x000fe20000000800 */
[----:B------:R-:W-:Y:S01]  /*56e0*/  @!PT LDS RZ, [RZ] ;  /* 0x00000000fffff984 */ /* 0x000fe20000000800 */
[----:B------:R-:W-:Y:S01]  /*56f0*/  @!PT LDS RZ, [RZ] ;  /* 0x00000000fffff984 */ /* 0x000fe20000000800 */
[----:B------:R-:W-:Y:S01]  /*5700*/  @!PT LDS RZ, [RZ] ;  /* 0x00000000fffff984 */ /* 0x000fe20000000800 */
[----:B------:R5:W-:Y:S06]  /*5710*/  MEMBAR.ALL.CTA ;  /* 0x0000000000007992 */ /* 0x000bec0000008000 */
[----:B-----5:R-:W5:Y:S02]  /*5720*/  FENCE.VIEW.ASYNC.S ;  /* 0x00000000000073c6 */ /* 0x020f640000000000 */
[----:B-----5:R-:W-:Y:S01]  /*5730*/  SYNCS.ARRIVE.TRANS64.RED.A1T0 RZ, [UR4], RZ ;  /* 0x000000ffffff79a7 */ /* 0x020fe20008100404 */
.L_x_89:
[----:B------:R-:W-:Y:S05]  /*5740*/  BSYNC B1 ;  /* 0x0000000000017941 */ /* 0x000fea0003800000 */
.L_x_88:
[----:B-1----:R-:W-:Y:S04]  /*5750*/  SHF.R.U32.HI R0, RZ, 0x15, R64 ;  /* 0x00000015ff007819 */ /* 0x002fe80000011640 */
[----:B------:R-:W-:Y:S01]  /*5760*/  LOP3.LUT P0, RZ, R0, 0x3, R169, 0x48, !PT ;  /* 0x0000000300ff7812 */ /* 0x000fe200078048a9 */
[----:B------:R-:W-:Y:S01]  /*5770*/  @!UPT UIADD3 URZ, UPT, UPT, URZ, URZ, URZ ;  /* 0x000000fffffff290 */ /* 0x000fe2000fffe0ff */
[----:B------:R-:W-:Y:S11]  /*5780*/  @P4 BRA `(.L_x_93) ;  /* 0x0000000000084947 */ /* 0x000ff60003800000 */
[----:B------:R-:W1:Y:S02]  /*5790*/  SYNCS.PHASECHK.TRANS64.TRYWAIT P1, [R156+URZ+0xc0], R5 ;  /* 0x0000c0059c0075a7 */ /* 0x000e6400080211ff */
[----:B-1----:R-:W-:Y:S05]  /*57a0*/  @!P1 BRA `(.L_x_94) ;  /* 0x0000001c00809947 */ /* 0x002fea0003800000 */
.L_x_93:
[----:B------:R-:W-:Y:S05]  /*57b0*/  @!P0 BRA `(.L_x_95) ;  /* 0x0000000000408947 */ /* 0x000fea0003800000 */
[----:B------:R-:W1:Y:S01]  /*57c0*/  LDCU.64 UR8, c[0x4][0x70] ;  /* 0x01000e00ff0877ac */ /* 0x000e620008000a00 */
[----:B------:R-:W-:Y:S01]  /*57d0*/  MOV R3, 0x0 ;  /* 0x0000000000037802 */ /* 0x000fe20000000f00 */
[----:B------:R-:W-:Y:S02]  /*57e0*/  HFMA2 R12, -RZ, RZ, 0, 5.9604644775390625e-08 ;  /* 0x00000001ff0c7431 */ /* 0x000fe400000001ff */
[----:B------:R-:W-:Y:S02]  /*57f0*/  IMAD.MOV.U32 R8, RZ, RZ, 0x192 ;  /* 0x00000192ff087424 */ /* 0x000fe400078e00ff */
[----:B------:R-:W-:Y:S01]  /*5800*/  IMAD.MOV.U32 R13, RZ, RZ, RZ ;  /* 0x000000ffff0d7224 */ /* 0x000fe200078e00ff */
[----:B------:R-:W5:Y:S01]  /*5810*/  LDCU.64 UR6, c[0x4][0x78] ;  /* 0x01000f00ff0677ac */ /* 0x000f620008000a00 */
[----:B------:R-:W2:Y:S01]  /*5820*/  LDC.64 R2, c[0x4][R3] ;  /* 0x0100000003027b82 */ /* 0x000ea20000000a00 */
[----:B------:R-:W3:Y:S01]  /*5830*/  LDCU.64 UR4, c[0x4][0x10] ;  /* 0x01000200ff0477ac */ /* 0x000ee20008000a00 */
[----:B-1----:R-:W-:Y:S01]  /*5840*/  MOV R5, UR9 ;  /* 0x0000000900057c02 */ /* 0x002fe20008000f00 */
[----:B------:R-:W-:Y:S01]  /*5850*/  IMAD.U32 R4, RZ, RZ, UR8 ;  /* 0x00000008ff047e24 */ /* 0x000fe2000f8e00ff */
[----:B-----5:R-:W-:Y:S01]  /*5860*/  MOV R7, UR7 ;  /* 0x0000000700077c02 */ /* 0x020fe20008000f00 */
[----:B------:R-:W-:Y:S01]  /*5870*/  IMAD.U32 R6, RZ, RZ, UR6 ;  /* 0x00000006ff067e24 */ /* 0x000fe2000f8e00ff */
[----:B---3--:R-:W-:Y:S01]  /*5880*/  MOV R11, UR5 ;  /* 0x00000005000b7c02 */ /* 0x008fe20008000f00 */
[----:B------:R-:W-:Y:S02]  /*5890*/  IMAD.U32 R10, RZ, RZ, UR4 ;  /* 0x00000004ff0a7e24 */ /* 0x000fe4000f8e00ff */
[----:B------:R-:W-:Y:S07]  /*58a0*/  LEPC R20, `(.L_x_95) ;  /* 0x000000001014794e */ /* 0x000fee0000000000 */
[----:B--2-4-:R-:W-:Y:S05]  /*58b0*/  CALL.ABS.NOINC R2 ;  /* 0x0000000002007343 */ /* 0x014fea0003c00000 */
.L_x_95:
[----:B------:R-:W-:Y:S01]  /*58c0*/  LOP3.LUT P0, RZ, R166, 0x60, RZ, 0xc0, !PT ;  /* 0x00000060a6ff7812 */ /* 0x000fe2000780c0ff */
[----:B------:R-:W-:Y:S05]  /*58d0*/  WARPSYNC.ALL ;  /* 0x0000000000007948 */ /* 0x000fea0003800000 */
[----:B------:R-:W-:Y:S01]  /*58e0*/  R2UR UR4, R64 ;  /* 0x00000000400472ca */ /* 0x000fe200000e0000 */
[----:B------:R-:W-:Y:S01]  /*58f0*/  BSSY.RECONVERGENT B0, `(.L_x_96) ;  /* 0x0000121000007945 */ /* 0x000fe20003800200 */
[-C--:B----4-:R-:W-:Y:S02]  /*5900*/  F2FP.F16.E5M2.UNPACK_B R82, R92.reuse ;  /* 0x0000005cff52723e */ /* 0x090fe400020004ff */
[----:B------:R-:W-:Y:S02]  /*5910*/  F2FP.F16.E5M2.UNPACK_B R109, R92.H1 ;  /* 0x0000005cff6d723e */ /* 0x000fe400030004ff */
[-C--:B------:R-:W-:Y:S01]  /*5920*/  F2FP.F16.E5M2.UNPACK_B R107, R93.reuse ;  /* 0x0000005dff6b723e */ /* 0x080fe200020004ff */
[--C-:B------:R-:W-:Y:S01]  /*5930*/  HADD2.F32 R80, -RZ, R82.reuse.H0_H0 ;  /* 0x20000052ff507230 */ /* 0x100fe20000004100 */
[----:B------:R-:W-:Y:S01]  /*5940*/  F2FP.F16.E5M2.UNPACK_B R105, R93.H1 ;  /* 0x0000005dff69723e */ /* 0x000fe200030004ff */
[----:B------:R-:W-:Y:S01]  /*5950*/  HADD2.F32 R82, -RZ, R82.H1_H1 ;  /* 0x30000052ff527230 */ /* 0x000fe20000004100 */
[-C--:B------:R-:W-:Y:S01]  /*5960*/  F2FP.F16.E5M2.UNPACK_B R130, R84.reuse ;  /* 0x00000054ff82723e */ /* 0x080fe200020004ff */
[--C-:B------:R-:W-:Y:S01]  /*5970*/  HADD2.F32 R83, -RZ, R109.reuse.H0_H0 ;  /* 0x2000006dff537230 */ /* 0x100fe20000004100 */
[----:B------:R-:W-:Y:S01]  /*5980*/  F2FP.F16.E5M2.UNPACK_B R132, R84.H1 ;  /* 0x00000054ff84723e */ /* 0x000fe200030004ff */
[----:B------:R-:W3:Y:S01]  /*5990*/  LDTM.x64 R4, tmem[UR4] ;  /* 0x00000004000479ee */ /* 0x000ee20008340000 */
[----:B------:R-:W-:Y:S01]  /*59a0*/  NOP ;  /* 0x0000000000007918 */ /* 0x000fe20000000000 */
[----:B------:R-:W-:Y:S01]  /*59b0*/  R2UR UR5, R156 ;  /* 0x000000009c0572ca */ /* 0x000fe200000e0000 */
[--C-:B------:R-:W-:Y:S01]  /*59c0*/  HADD2.F32 R129, -RZ, R130.reuse.H0_H0 ;  /* 0x20000082ff817230 */ /* 0x100fe20000004100 */
[----:B------:R-:W-:Y:S01]  /*59d0*/  F2FP.F16.E5M2.UNPACK_B R93, R94 ;  /* 0x0000005eff5d723e */ /* 0x000fe200020004ff */
[----:B------:R-:W-:Y:S01]  /*59e0*/  HADD2.F32 R130, -RZ, R130.H1_H1 ;  /* 0x30000082ff827230 */ /* 0x000fe20000004100 */
[-C--:B------:R-:W-:Y:S01]  /*59f0*/  F2FP.F16.E5M2.UNPACK_B R134, R85.reuse ;  /* 0x00000055ff86723e */ /* 0x080fe200020004ff */
[----:B------:R-:W-:Y:S01]  /*5a00*/  HADD2.F32 R84, -RZ, R109.H1_H1 ;  /* 0x3000006dff547230 */ /* 0x000fe20000004100 */
[----:B------:R-:W-:Y:S01]  /*5a10*/  F2FP.F16.E5M2.UNPACK_B R136, R85.H1 ;  /* 0x00000055ff88723e */ /* 0x000fe200030004ff */
[--C-:B------:R-:W-:Y:S01]  /*5a20*/  HADD2.F32 R85, -RZ, R107.reuse.H0_H0 ;  /* 0x2000006bff557230 */ /* 0x100fe20000004100 */
[-C--:B------:R-:W-:Y:S01]  /*5a30*/  F2FP.F16.E5M2.UNPACK_B R138, R86.reuse ;  /* 0x00000056ff8a723e */ /* 0x080fe200020004ff */
[--C-:B------:R-:W-:Y:S01]  /*5a40*/  HADD2.F32 R133, -RZ, R134.reuse.H0_H0 ;  /* 0x20000086ff857230 */ /* 0x100fe20000004100 */
[----:B------:R-:W-:Y:S01]  /*5a50*/  F2FP.F16.E5M2.UNPACK_B R140, R86.H1 ;  /* 0x00000056ff8c723e */ /* 0x000fe200030004ff */
[----:B------:R-:W-:Y:S01]  /*5a60*/  HADD2.F32 R86, -RZ, R107.H1_H1 ;  /* 0x3000006bff567230 */ /* 0x000fe20000004100 */
[----:B------:R-:W-:Y:S01]  /*5a70*/  F2FP.F16.E5M2.UNPACK_B R142, R87 ;  /* 0x00000057ff8e723e */ /* 0x000fe200020004ff */
[----:B------:R-:W-:Y:S01]  /*5a80*/  UIADD3 UR5, UPT, UPT, UR5, 0xe0, URZ ;  /* 0x000000e005057890 */ /* 0x000fe2000fffe0ff */
[----:B------:R-:W-:Y:S01]  /*5a90*/  HADD2.F32 R134, -RZ, R134.H1_H1 ;  /* 0x30000086ff867230 */ /* 0x000fe20000004100 */
[----:B------:R-:W-:Y:S01]  /*5aa0*/  F2FP.F16.E5M2.UNPACK_B R114, R88 ;  /* 0x00000058ff72723e */ /* 0x000fe200020004ff */
[--C-:B------:R-:W-:Y:S01]  /*5ab0*/  HADD2.F32 R137, -RZ, R138.reuse.H0_H0 ;  /* 0x2000008aff897230 */ /* 0x100fe20000004100 */
[----:B------:R-:W-:Y:S01]  /*5ac0*/  UPRMT UR5, UR37, 0x654, UR5 ;  /* 0x0000065425057896 */ /* 0x000fe20008000005 */
[----:B------:R-:W-:Y:S01]  /*5ad0*/  HADD2.F32 R138, -RZ, R138.H1_H1 ;  /* 0x3000008aff8a7230 */ /* 0x000fe20000004100 */
[-C--:B------:R-:W-:Y:S01]  /*5ae0*/  F2FP.F16.E5M2.UNPACK_B R118, R89.reuse ;  /* 0x00000059ff76723e */ /* 0x080fe200020004ff */
[--C-:B------:R-:W-:Y:S01]  /*5af0*/  HADD2.F32 R113, -RZ, R114.reuse.H0_H0 ;  /* 0x20000072ff717230 */ /* 0x100fe20000004100 */
[----:B------:R-:W-:Y:S01]  /*5b00*/  F2FP.F16.E5M2.UNPACK_B R120, R89.H1 ;  /* 0x00000059ff78723e */ /* 0x000fe200030004ff */
[C---:B---3--:R-:W-:Y:S01]  /*5b10*/  FMUL R4, R78.reuse, R4 ;  /* 0x000000044e047220 */ /* 0x048fe20000400000 */
[C---:B------:R-:W-:Y:S01]  /*5b20*/  FMUL R5, R78.reuse, R5 ;  /* 0x000000054e057220 */ /* 0x040fe20000400000 */
[C---:B------:R-:W-:Y:S01]  /*5b30*/  FMUL R8, R78.reuse, R8 ;  /* 0x000000084e087220 */ /* 0x040fe20000400000 */
[C---:B------:R-:W-:Y:S01]  /*5b40*/  FMUL R9, R78.reuse, R9 ;  /* 0x000000094e097220 */ /* 0x040fe20000400000 */
[----:B------:R-:W-:Y:S01]  /*5b50*/  SYNCS.ARRIVE.TRANS64.RED.A1T0 RZ, [UR5], RZ ;  /* 0x000000ffffff79a7 */ /* 0x000fe20008100405 */
[C---:B------:R-:W-:Y:S01]  /*5b60*/  FFMA R4, R81.reuse, R80, R4 ;  /* 0x0000005051047223 */ /* 0x040fe20000000004 */
[C---:B------:R-:W-:Y:S01]  /*5b70*/  FFMA R5, R81.reuse, R82, R5 ;  /* 0x0000005251057223 */ /* 0x040fe20000000005 */
[----:B------:R-:W-:Y:S02]  /*5b80*/  HADD2.F32 R89, -RZ, R93.H0_H0 ;  /* 0x2000005dff597230 */ /* 0x000fe40000004100 */
[C---:B------:R-:W-:Y:S01]  /*5b90*/  FMUL R12, R78.reuse, R12 ;  /* 0x0000000c4e0c7220 */ /* 0x040fe20000400000 */
        /* <DEDUP_REMOVED lines=11> */
[----:B------:R-:W-:Y:S02]  /*5c50*/  HADD2.F32 R114, -RZ, R114.H1_H1 ;  /* 0x30000072ff727230 */ /* 0x000fe40000004100 */
[C---:B------:R-:W-:Y:S01]  /*5c60*/  FMUL R32, R78.reuse, R36 ;  /* 0x000000244e207220 */ /* 0x040fe20000400000 */
[C---:B------:R-:W-:Y:S01]  /*5c70*/  FMUL R33, R78.reuse, R37 ;  /* 0x000000254e217220 */ /* 0x040fe20000400000 */
[--C-:B------:R-:W-:Y:S02]  /*5c80*/  HADD2.F32 R117, -RZ, R118.reuse.H0_H0 ;  /* 0x20000076ff757230 */ /* 0x100fe40000004100 */
[C---:B------:R-:W-:Y:S01]  /*5c90*/  FMUL R36, R78.reuse, R40 ;  /* 0x000000284e247220 */ /* 0x040fe20000400000 */
[----:B------:R-:W-:Y:S02]  /*5ca0*/  HADD2.F32 R118, -RZ, R118.H1_H1 ;  /* 0x30000076ff767230 */ /* 0x000fe40000004100 */
        /* <DEDUP_REMOVED lines=8> */
[----:B------:R-:W-:Y:S01]  /*5d30*/  F2FP.F16.E5M2.UNPACK_B R92, R94.H1 ;  /* 0x0000005eff5c723e */ /* 0x000fe200030004ff */
[C---:B------:R-:W-:Y:S01]  /*5d40*/  FMUL R53, R78.reuse, R57 ;  /* 0x000000394e357220 */ /* 0x040fe20000400000 */
[C---:B------:R-:W-:Y:S01]  /*5d50*/  FMUL R56, R78.reuse, R60 ;  /* 0x0000003c4e387220 */ /* 0x040fe20000400000 */
[----:B------:R-:W-:Y:S01]  /*5d60*/  F2FP.F16.E5M2.UNPACK_B R141, R87.H1 ;  /* 0x00000057ff8d723e */ /* 0x000fe200030004ff */
[C---:B------:R-:W-:Y:S01]  /*5d70*/  FMUL R57, R78.reuse, R61 ;  /* 0x0000003d4e397220 */ /* 0x040fe20000400000 */
[----:B------:R-:W-:Y:S02]  /*5d80*/  HADD2.F32 R80, -RZ, R142.H1_H1 ;  /* 0x3000008eff507230 */ /* 0x000fe40000004100 */
[C---:B------:R-:W-:Y:S01]  /*5d90*/  FMUL R60, R78.reuse, R64 ;  /* 0x000000404e3c7220 */ /* 0x040fe20000400000 */
[----:B------:R-:W-:Y:S01]  /*5da0*/  F2FP.F16.E5M2.UNPACK_B R116, R88.H1 ;  /* 0x00000058ff74723e */ /* 0x000fe200030004ff */
[C---:B------:R-:W-:Y:S01]  /*5db0*/  FMUL R61, R78.reuse, R65 ;  /* 0x000000414e3d7220 */ /* 0x040fe20000400000 */
[C---:B------:R-:W-:Y:S01]  /*5dc0*/  FMUL R6, R78.reuse, R6 ;  /* 0x000000064e067220 */ /* 0x040fe20000400000 */
[----:B------:R-:W-:Y:S01]  /*5dd0*/  F2FP.F16.E5M2.UNPACK_B R94, R95 ;  /* 0x0000005fff5e723e */ /* 0x000fe200020004ff */
[C---:B------:R-:W-:Y:S01]  /*5de0*/  FMUL R7, R78.reuse, R7 ;  /* 0x000000074e077220 */ /* 0x040fe20000400000 */
[--C-:B------:R-:W-:Y:S02]  /*5df0*/  HADD2.F32 R87, -RZ, R105.reuse.H0_H0 ;  /* 0x20000069ff577230 */ /* 0x100fe40000004100 */
[C---:B------:R-:W-:Y:S01]  /*5e00*/  FFMA R6, R81.reuse, R83, R6 ;  /* 0x0000005351067223 */ /* 0x040fe20000000006 */
[----:B------:R-:W-:Y:S01]  /*5e10*/  F2FP.F16.E5M2.UNPACK_B R122, R90 ;  /* 0x0000005aff7a723e */ /* 0x000fe200020004ff */
[C---:B------:R-:W-:Y:S01]  /*5e20*/  FFMA R7, R81.reuse, R84, R7 ;  /* 0x0000005451077223 */ /* 0x040fe20000000007 */
[C---:B------:R-:W-:Y:S01]  /*5e30*/  FFMA R8, R81.reuse, R85, R8 ;  /* 0x0000005551087223 */ /* 0x040fe20000000008 */
[----:B------:R-:W-:Y:S01]  /*5e40*/  F2FP.F16.E5M2.UNPACK_B R124, R90.H1 ;  /* 0x0000005aff7c723e */ /* 0x000fe200030004ff */
[----:B------:R-:W-:Y:S02]  /*5e50*/  HADD2.F32 R88, -RZ, R105.H1_H1 ;  /* 0x30000069ff587230 */ /* 0x000fe40000004100 */
[----:B------:R-:W-:Y:S01]  /*5e60*/  FFMA R9, R81, R86, R9 ;  /* 0x0000005651097223 */ /* 0x000fe20000000009 */
[----:B------:R-:W-:Y:S01]  /*5e70*/  F2FP.SATFINITE.E5M2.F32.PACK_AB_MERGE_C R156, R7, R6, RZ ;  /* 0x00000006079c723e */ /* 0x000fe200048060ff */
[----:B------:R-:W-:Y:S02]  /*5e80*/  HADD2.F32 R90, -RZ, R93.H1_H1 ;  /* 0x3000005dff5a7230 */ /* 0x000fe40000004100 */
[C---:B------:R-:W-:Y:S01]  /*5e90*/  FMUL R10, R78.reuse, R10 ;  /* 0x0000000a4e0a7220 */ /* 0x040fe20000400000 */
[--C-:B------:R-:W-:Y:S01]  /*5ea0*/  HADD2.F32 R93, -RZ, R94.reuse.H0_H0 ;  /* 0x2000005eff5d7230 */ /* 0x100fe20000004100 */
[----:B------:R-:W-:Y:S01]  /*5eb0*/  F2FP.SATFINITE.E5M2.F32.PACK_AB_MERGE_C R156, R5, R4, R156 ;  /* 0x00000004059c723e */ /* 0x000fe2000480609c */
[----:B------:R-:W-:Y:S02]  /*5ec0*/  HADD2.F32 R94, -RZ, R94.H1_H1 ;  /* 0x3000005eff5e7230 */ /* 0x000fe40000004100 */
[C---:B------:R-:W-:Y:S01]  /*5ed0*/  FFMA R10, R81.reuse, R87, R10 ;  /* 0x00000057510a7223 */ /* 0x040fe2000000000a */
[--C-:B------:R-:W-:Y:S02]  /*5ee0*/  HADD2.F32 R121, -RZ, R122.reuse.H0_H0 ;  /* 0x2000007aff797230 */ /* 0x100fe40000004100 */
[C---:B------:R-:W-:Y:S01]  /*5ef0*/  FMUL R11, R78.reuse, R11 ;  /* 0x0000000b4e0b7220 */ /* 0x040fe20000400000 */
[----:B------:R-:W-:Y:S01]  /*5f00*/  F2FP.F16.E5M2.UNPACK_B R126, R91 ;  /* 0x0000005bff7e723e */ /* 0x000fe200020004ff */
[----:B------:R-:W-:Y:S01]  /*5f10*/  HADD2.F32 R122, -RZ, R122.H1_H1 ;  /* 0x3000007aff7a7230 */ /* 0x000fe20000004100 */
[----:B------:R-:W-:Y:S01]  /*5f20*/  F2FP.F16.E5M2.UNPACK_B R103, R95.H1 ;  /* 0x0000005fff67723e */ /* 0x000fe200030004ff */
[C---:B------:R-:W-:Y:S01]  /*5f30*/  FFMA R11, R81.reuse, R88, R11 ;  /* 0x00000058510b7223 */ /* 0x040fe2000000000b */
[----:B------:R-:W-:Y:S01]  /*5f40*/  F2FP.F16.E5M2.UNPACK_B R128, R91.H1 ;  /* 0x0000005bff80723e */ /* 0x000fe200030004ff */
[----:B------:R-:W-:Y:S02]  /*5f50*/  HADD2.F32 R91, -RZ, R92.H0_H0 ;  /* 0x2000005cff5b7230 */ /* 0x000fe40000004100 */
[C---:B------:R-:W-:Y:S01]  /*5f60*/  FFMA R12, R81.reuse, R89, R12 ;  /* 0x00000059510c7223 */ /* 0x040fe2000000000c */
[----:B------:R-:W-:Y:S01]  /*5f70*/  FFMA R13, R81, R90, R13 ;  /* 0x0000005a510d7223 */ /* 0x000fe2000000000d */
[----:B------:R-:W-:Y:S01]  /*5f80*/  F2FP.SATFINITE.E5M2.F32.PACK_AB_MERGE_C R157, R11, R10, RZ ;  /* 0x0000000a0b9d723e */ /* 0x000fe200048060ff */
[--C-:B------:R-:W-:Y:S01]  /*5f90*/  HADD2.F32 R125, -RZ, R126.reuse.H0_H0 ;  /* 0x2000007eff7d7230 */ /* 0x100fe20000004100 */
[----:B------:R-:W-:Y:S01]  /*5fa0*/  F2FP.F16.E5M2.UNPACK_B R101, R96 ;  /* 0x00000060ff65723e */ /* 0x000fe200020004ff */
[----:B------:R-:W-:Y:S01]  /*5fb0*/  HADD2.F32 R126, -RZ, R126.H1_H1 ;  /* 0x3000007eff7e7230 */ /* 0x000fe20000004100 */
[----:B------:R-:W-:Y:S01]  /*5fc0*/  F2FP.SATFINITE.E5M2.F32.PACK_AB_MERGE_C R157, R9, R8, R157 ;  /* 0x00000008099d723e */ /* 0x000fe2000480609d */
[----:B------:R-:W-:Y:S02]  /*5fd0*/  HADD2.F32 R83, -RZ, R142.H0_H0 ;  /* 0x2000008eff537230 */ /* 0x000fe40000004100 */
[C---:B------:R-:W-:Y:S01]  /*5fe0*/  FMUL R14, R78.reuse, R14 ;  /* 0x0000000e4e0e7220 */ /* 0x040fe20000400000 */
[----:B------:R-:W-:Y:S02]  /*5ff0*/  HADD2.F32 R92, -RZ, R92.H1_H1 ;  /* 0x3000005cff5c7230 */ /* 0x000fe40000004100 */
[C---:B------:R-:W-:Y:S01]  /*6000*/  FMUL R15, R78.reuse, R15 ;  /* 0x0000000f4e0f7220 */ /* 0x040fe20000400000 */
[----:B------:R-:W-:Y:S01]  /*6010*/  F2FP.F16.E5M2.UNPACK_B R100, R96.H1 ;  /* 0x00000060ff64723e */ /* 0x000fe200030004ff */
[--C-:B------:R-:W-:Y:S02]  /*6020*/  HADD2.F32 R95, -RZ, R103.reuse.H0_H0 ;  /* 0x20000067ff5f7230 */ /* 0x100fe40000004100 */
[C---:B------:R-:W-:Y:S01]  /*6030*/  FFMA R14, R81.reuse, R91, R14 ;  /* 0x0000005b510e7223 */ /* 0x040fe2000000000e */
[C---:B------:R-:W-:Y:S01]  /*6040*/  FFMA R15, R81.reuse, R92, R15 ;  /* 0x0000005c510f7223 */ /* 0x040fe2000000000f */
[C---:B------:R-:W-:Y:S01]  /*6050*/  FFMA R16, R81.reuse, R93, R16 ;  /* 0x0000005d51107223 */ /* 0x040fe20000000010 */
[----:B------:R-:W-:Y:S01]  /*6060*/  FFMA R17, R81, R94, R17 ;  /* 0x0000005e51117223 */ /* 0x000fe20000000011 */
[-C--:B------:R-:W-:Y:S01]  /*6070*/  F2FP.F16.E5M2.UNPACK_B R102, R97.reuse ;  /* 0x00000061ff66723e */ /* 0x080fe200020004ff */
[----:B------:R-:W-:Y:S01]  /*6080*/  HADD2.F32 R96, -RZ, R103.H1_H1 ;  /* 0x30000067ff607230 */ /* 0x000fe20000004100 */
[----:B------:R-:W-:Y:S01]  /*6090*/  F2FP.SATFINITE.E5M2.F32.PACK_AB_MERGE_C R158, R15, R14, RZ ;  /* 0x0000000e0f9e723e */ /* 0x000fe200048060ff */
[C---:B------:R-:W-:Y:S01]  /*60a0*/  FMUL R18, R78.reuse, R18 ;  /* 0x000000124e127220 */ /* 0x040fe20000400000 */
[----:B------:R-:W-:Y:S01]  /*60b0*/  F2FP.F16.E5M2.UNPACK_B R104, R97.H1 ;  /* 0x00000061ff68723e */ /* 0x000fe200030004ff */
[--C-:B------:R-:W-:Y:S01]  /*60c0*/  HADD2.F32 R97, -RZ, R101.reuse.H0_H0 ;  /* 0x20000065ff617230 */ /* 0x100fe20000004100 */
[----:B------:R-:W-:Y:S01]  /*60d0*/  F2FP.SATFINITE.E5M2.F32.PACK_AB_MERGE_C R158, R13, R12, R158 ;  /* 0x0000000c0d9e723e */ /* 0x000fe2000480609e */
[C---:B------:R-:W-:Y:S01]  /*60e0*/  FFMA R18, R81.reuse, R95, R18 ;  /* 0x0000005f51127223 */ /* 0x040fe20000000012 */
[----:B------:R-:W-:Y:S01]  /*60f0*/  F2FP.F16.E5M2.UNPACK_B R110, R99 ;  /* 0x00000063ff6e723e */ /* 0x000fe200020004ff */
[C---:B------:R-:W-:Y:S01]  /*6100*/  FMUL R19, R78.reuse, R19 ;  /* 0x000000134e137220 */ /* 0x040fe20000400000 */
[----:B------:R-:W-:Y:S01]  /*6110*/  F2FP.F16.E5M2.UNPACK_B R112, R99.H1 ;  /* 0x00000063ff70723e */ /* 0x000fe200030004ff */
[----:B------:R-:W-:Y:S01]  /*6120*/  HADD2.F32 R99, -RZ, R101.H1_H1 ;  /* 0x30000065ff637230 */ /* 0x000fe20000004100 */
[-C--:B------:R-:W-:Y:S01]  /*6130*/  F2FP.F16.E5M2.UNPACK_B R106, R98.reuse ;  /* 0x00000062ff6a723e */ /* 0x080fe200020004ff */
[----:B------:R-:W-:Y:S01]  /*6140*/  HADD2.F32 R101, -RZ, R102.H0_H0 ;  /* 0x20000066ff657230 */ /* 0x000fe20000004100 */
[----:B------:R-:W-:Y:S01]  /*6150*/  F2FP.F16.E5M2.UNPACK_B R108, R98.H1 ;  /* 0x00000062ff6c723e */ /* 0x000fe200030004ff */
[----:B------:R-:W-:Y:S02]  /*6160*/  HADD2.F32 R98, -RZ, R100.H0_H0 ;  /* 0x20000064ff627230 */ /* 0x000fe40000004100 */
[C---:B------:R-:W-:Y:S01]  /*6170*/  FFMA R19, R81.reuse, R96, R19 ;  /* 0x0000006051137223 */ /* 0x040fe20000000013 */
[C---:B------:R-:W-:Y:S01]  /*6180*/  FFMA R0, R81.reuse, R97, R0 ;  /* 0x0000006151007223 */ /* 0x040fe20000000000 */
[----:B------:R-:W-:Y:S01]  /*6190*/  FFMA R2, R81, R99, R2 ;  /* 0x0000006351027223 */ /* 0x000fe20000000002 */
[----:B------:R-:W-:Y:S02]  /*61a0*/  HADD2.F32 R102, -RZ, R102.H1_H1 ;  /* 0x30000066ff667230 */ /* 0x000fe40000004100 */
[C---:B------:R-:W-:Y:S01]  /*61b0*/  FMUL R3, R78.reuse, R22 ;  /* 0x000000164e037220 */ /* 0x040fe20000400000 */
[----:B------:R-:W-:Y:S01]  /*61c0*/  HADD2.F32 R100, -RZ, R100.H1_H1 ;  /* 0x30000064ff647230 */ /* 0x000fe20000004100 */
[----:B------:R-:W-:Y:S01]  /*61d0*/  F2FP.SATFINITE.E5M2.F32.PACK_AB_MERGE_C R159, R19, R18, RZ ;  /* 0x00000012139f723e */ /* 0x000fe200048060ff */
[--C-:B------:R-:W-:Y:S02]  /*61e0*/  HADD2.F32 R105, -RZ, R106.reuse.H0_H0 ;  /* 0x2000006aff697230 */ /* 0x100fe40000004100 */
[----:B------:R-:W-:Y:S01]  /*61f0*/  FFMA R3, R81, R98, R3 ;  /* 0x0000006251037223 */ /* 0x000fe20000000003 */
[----:B------:R-:W-:Y:S01]  /*6200*/  HADD2.F32 R106, -RZ, R106.H1_H1 ;  /* 0x3000006aff6a7230 */ /* 0x000fe20000004100 */
[----:B------:R-:W-:Y:S01]  /*6210*/  F2FP.SATFINITE.E5M2.F32.PACK_AB_MERGE_C R159, R17, R16, R159 ;  /* 0x00000010119f723e */ /* 0x000fe2000480609f */
[----:B------:R-:W-:Y:S02]  /*6220*/  HADD2.F32 R109, -RZ, R110.H0_H0 ;  /* 0x2000006eff6d7230 */ /* 0x000fe40000004100 */
[C---:B------:R-:W-:Y:S01]  /*6230*/  FMUL R23, R78.reuse, R23 ;  /* 0x000000174e177220 */ /* 0x040fe20000400000 */
[--C-:B------:R-:W-:Y:S02]  /*6240*/  HADD2.F32 R103, -RZ, R104.reuse.H0_H0 ;  /* 0x20000068ff677230 */ /* 0x100fe40000004100 */
[C---:B------:R-:W-:Y:S01]  /*6250*/  FMUL R22, R78.reuse, R26 ;  /* 0x0000001a4e167220 */ /* 0x040fe20000400000 */
[----:B------:R-:W-:Y:S01]  /*6260*/  HADD2.F32 R104, -RZ, R104.H1_H1 ;  /* 0x30000068ff687230 */ /* 0x000fe20000004100 */
[----:B------:R1:W-:Y:S01]  /*6270*/  STS.128 [R168+UR43+0x2200], R156 ;  /* 0x0022009ca8007988 */ /* 0x0003e20008000c2b */
[C---:B------:R-:W-:Y:S01]  /*6280*/  FFMA R23, R81.reuse, R100, R23 ;  /* 0x0000006451177223 */ /* 0x040fe20000000017 */
[C---:B------:R-:W-:Y:S01]  /*6290*/  FFMA R20, R81.reuse, R101, R20 ;  /* 0x0000006551147223 */ /* 0x040fe20000000014 */
[C---:B------:R-:W-:Y:S01]  /*62a0*/  FFMA R21, R81.reuse, R102, R21 ;  /* 0x0000006651157223 */ /* 0x040fe20000000015 */
[----:B------:R-:W-:Y:S01]  /*62b0*/  FFMA R22, R81, R103, R22 ;  /* 0x0000006751167223 */ /* 0x000fe20000000016 */
[----:B------:R-:W-:Y:S01]  /*62c0*/  HADD2.F32 R110, -RZ, R110.H1_H1 ;  /* 0x3000006eff6e7230 */ /* 0x000fe20000004100 */
[----:B------:R-:W-:Y:S01]  /*62d0*/  F2FP.SATFINITE.E5M2.F32.PACK_AB_MERGE_C R161, R23, R3, RZ ;  /* 0x0000000317a1723e */ /* 0x000fe200048060ff */
[C---:B------:R-:W-:Y:S01]  /*62e0*/  FMUL R27, R78.reuse, R27 ;  /* 0x0000001b4e1b7220 */ /* 0x040fe20000400000 */
[--C-:B------:R-:W-:Y:S02]  /*62f0*/  HADD2.F32 R107, -RZ, R108.reuse.H0_H0 ;  /* 0x2000006cff6b7230 */ /* 0x100fe40000004100 */
[----:B------:R-:W-:Y:S01]  /*6300*/  FMUL R26, R78, R30 ;  /* 0x0000001e4e1a7220 */ /* 0x000fe20000400000 */
[----:B------:R-:W-:Y:S01]  /*6310*/  HADD2.F32 R108, -RZ, R108.H1_H1 ;  /* 0x3000006cff6c7230 */ /* 0x000fe20000004100 */
[----:B------:R-:W-:Y:S01]  /*6320*/  F2FP.SATFINITE.E5M2.F32.PACK_AB_MERGE_C R160, R2, R0, R161 ;  /* 0x0000000002a0723e */ /* 0x000fe200048060a1 */
[C---:B------:R-:W-:Y:S01]  /*6330*/  FFMA R27, R81.reuse, R104, R27 ;  /* 0x00000068511b7223 */ /* 0x040fe2000000001b */
[C---:B------:R-:W-:Y:S01]  /*6340*/  FFMA R24, R81.reuse, R105, R24 ;  /* 0x0000006951187223 */ /* 0x040fe20000000018 */
[C---:B------:R-:W-:Y:S01]  /*6350*/  FFMA R25, R81.reuse, R106, R25 ;  /* 0x0000006a51197223 */ /* 0x040fe20000000019 */
[----:B------:R-:W-:Y:S01]  /*6360*/  FFMA R26, R81, R107, R26 ;  /* 0x0000006b511a7223 */ /* 0x000fe2000000001a */
[C---:B------:R-:W-:Y:S01]  /*6370*/  FMUL R31, R78.reuse, R31 ;  /* 0x0000001f4e1f7220 */ /* 0x040fe20000400000 */
[--C-:B------:R-:W-:Y:S01]  /*6380*/  HADD2.F32 R111, -RZ, R112.reuse.H0_H0 ;  /* 0x20000070ff6f7230 */ /* 0x100fe20000004100 */
[----:B------:R-:W-:Y:S01]  /*6390*/  F2FP.SATFINITE.E5M2.F32.PACK_AB_MERGE_C R162, R27, R22, RZ ;  /* 0x000000161ba2723e */ /* 0x000fe200048060ff */
[----:B------:R-:W-:Y:S02]  /*63a0*/  HADD2.F32 R112, -RZ, R112.H1_H1 ;  /* 0x30000070ff707230 */ /* 0x000fe40000004100 */
[C---:B------:R-:W-:Y:S01]  /*63b0*/  FFMA R31, R81.reuse, R108, R31 ;  /* 0x0000006c511f7223 */ /* 0x040fe2000000001f */
[----:B------:R-:W-:Y:S01]  /*63c0*/  FFMA R28, R81, R109, R28 ;  /* 0x0000006d511c7223 */ /* 0x000fe2000000001c */
[----:B------:R-:W-:Y:S01]  /*63d0*/  F2FP.SATFINITE.E5M2.F32.PACK_AB_MERGE_C R161, R21, R20, R162 ;  /* 0x0000001415a1723e */ /* 0x000fe200048060a2 */
[----:B------:R-:W-:Y:S01]  /*63e0*/  FFMA R29, R81, R110, R29 ;  /* 0x0000006e511d7223 */ /* 0x000fe2000000001d */
[C---:B------:R-:W-:Y:S01]  /*63f0*/  FMUL R30, R78.reuse, R34 ;  /* 0x000000224e1e7220 */ /* 0x040fe20000400000 */
[----:B------:R-:W-:Y:S01]  /*6400*/  F2FP.SATFINITE.E5M2.F32.PACK_AB_MERGE_C R163, R31, R26, RZ ;  /* 0x0000001a1fa3723e */ /* 0x000fe200048060ff */
[C---:B------:R-:W-:Y:S01]  /*6410*/  FMUL R35, R78.reuse, R35 ;  /* 0x000000234e237220 */ /* 0x040fe20000400000 */
[--C-:B------:R-:W-:Y:S02]  /*6420*/  HADD2.F32 R115, -RZ, R116.reuse.H0_H0 ;  /* 0x20000074ff737230 */ /* 0x100fe40000004100 */
[----:B------:R-:W-:Y:S01]  /*6430*/  FFMA R30, R81, R111, R30 ;  /* 0x0000006f511e7223 */ /* 0x000fe2000000001e */
[----:B------:R-:W-:Y:S01]  /*6440*/  F2FP.SATFINITE.E5M2.F32.PACK_AB_MERGE_C R162, R25, R24, R163 ;  /* 0x0000001819a2723e */ /* 0x000fe200048060a3 */
[C---:B------:R-:W-:Y:S01]  /*6450*/  FFMA R35, R81.reuse, R112, R35 ;  /* 0x0000007051237223 */ /* 0x040fe20000000023 */
[C---:B------:R-:W-:Y:S01]  /*6460*/  FFMA R32, R81.reuse, R113, R32 ;  /* 0x0000007151207223 */ /* 0x040fe20000000020 */
[----:B------:R-:W-:Y:S01]  /*6470*/  FFMA R33, R81, R114, R33 ;  /* 0x0000007251217223 */ /* 0x000fe20000000021 */
[----:B------:R-:W-:Y:S02]  /*6480*/  HADD2.F32 R116, -RZ, R116.H1_H1 ;  /* 0x30000074ff747230 */ /* 0x000fe40000004100 */
        /* <DEDUP_REMOVED lines=9> */
[----:B------:R-:W-:Y:S01]  /*6520*/  HADD2.F32 R120, -RZ, R120.H1_H1 ;  /* 0x30000078ff787230 */ /* 0x000fe20000004100 */
[----:B------:R1:W-:Y:S01]  /*6530*/  STS.128 [R178+0x2010], R160 ;  /* 0x002010a0b2007388 */ /* 0x0003e20000000c00 */
[----:B------:R-:W-:Y:S01]  /*6540*/  F2FP.SATFINITE.E5M2.F32.PACK_AB_MERGE_C R184, R39, R34, RZ ;  /* 0x0000002227b8723e */ /* 0x000fe200048060ff */
[C---:B------:R-:W-:Y:S01]  /*6550*/  FMUL R38, R78.reuse, R42 ;  /* 0x0000002a4e267220 */ /* 0x040fe20000400000 */
[C---:B------:R-:W-:Y:S01]  /*6560*/  FMUL R43, R78.reuse, R43 ;  /* 0x0000002b4e2b7220 */ /* 0x040fe20000400000 */
[--C-:B------:R-:W-:Y:S01]  /*6570*/  HADD2.F32 R123, -RZ, R124.reuse.H0_H0 ;  /* 0x2000007cff7b7230 */ /* 0x100fe20000004100 */
[----:B------:R-:W-:Y:S01]  /*6580*/  F2FP.SATFINITE.E5M2.F32.PACK_AB_MERGE_C R184, R33, R32, R184 ;  /* 0x0000002021b8723e */ /* 0x000fe200048060b8 */
[C---:B------:R-:W-:Y:S01]  /*6590*/  FFMA R38, R81.reuse, R119, R38 ;  /* 0x0000007751267223 */ /* 0x040fe20000000026 */
        /* <DEDUP_REMOVED lines=12> */
[C---:B------:R-:W-:Y:S01]  /*6660*/  FFMA R45, R81.reuse, R126, R45 ;  /* 0x0000007e512d7223 */ /* 0x040fe2000000002d */
[----:B------:R-:W-:Y:S02]  /*6670*/  HADD2.F32 R128, -RZ, R128.H1_H1 ;  /* 0x30000080ff807230 */ /* 0x000fe40000004100 */
[C---:B------:R-:W-:Y:S01]  /*6680*/  FMUL R46, R78.reuse, R50 ;  /* 0x000000324e2e7220 */ /* 0x040fe20000400000 */
[C---:B------:R-:W-:Y:S01]  /*6690*/  FMUL R51, R78.reuse, R51 ;  /* 0x000000334e337220 */ /* 0x040fe20000400000 */
[--C-:B------:R-:W-:Y:S02]  /*66a0*/  HADD2.F32 R131, -RZ, R132.reuse.H0_H0 ;  /* 0x20000084ff837230 */ /* 0x100fe40000004100 */
[C---:B------:R-:W-:Y:S01]  /*66b0*/  FMUL R50, R78.reuse, R54 ;  /* 0x000000364e327220 */ /* 0x040fe20000400000 */
[C---:B------:R-:W-:Y:S01]  /*66c0*/  FFMA R46, R81.reuse, R127, R46 ;  /* 0x0000007f512e7223 */ /* 0x040fe2000000002e */
[----:B------:R-:W-:Y:S02]  /*66d0*/  HADD2.F32 R132, -RZ, R132.H1_H1 ;  /* 0x30000084ff847230 */ /* 0x000fe40000004100 */
[C---:B------:R-:W-:Y:S01]  /*66e0*/  FFMA R51, R81.reuse, R128, R51 ;  /* 0x0000008051337223 */ /* 0x040fe20000000033 */
[C---:B------:R-:W-:Y:S01]  /*66f0*/  FMUL R55, R78.reuse, R55 ;  /* 0x000000374e377220 */ /* 0x040fe20000400000 */
[C---:B------:R-:W-:Y:S01]  /*6700*/  FFMA R48, R81.reuse, R129, R48 ;  /* 0x0000008151307223 */ /* 0x040fe20000000030 */
[C---:B------:R-:W-:Y:S01]  /*6710*/  FFMA R49, R81.reuse, R130, R49 ;  /* 0x0000008251317223 */ /* 0x040fe20000000031 */
[--C-:B------:R-:W-:Y:S02]  /*6720*/  HADD2.F32 R135, -RZ, R136.reuse.H0_H0 ;  /* 0x20000088ff877230 */ /* 0x100fe40000004100 */
[C---:B------:R-:W-:Y:S01]  /*6730*/  FFMA R50, R81.reuse, R131, R50 ;  /* 0x0000008351327223 */ /* 0x040fe20000000032 */
[----:B------:R-:W-:Y:S02]  /*6740*/  HADD2.F32 R136, -RZ, R136.H1_H1 ;  /* 0x30000088ff887230 */ /* 0x000fe40000004100 */
[C---:B------:R-:W-:Y:S01]  /*6750*/  FMUL R54, R78.reuse, R58 ;  /* 0x0000003a4e367220 */ /* 0x040fe20000400000 */
        /* <DEDUP_REMOVED lines=16> */
[----:B------:R-:W-:Y:S01]  /*6860*/  FFMA R63, R81, R140, R63 ;  /* 0x0000008c513f7223 */ /* 0x000fe2000000003f */
[----:B------:R-:W-:Y:S01]  /*6870*/  FMUL R67, R78, R67 ;  /* 0x000000434e437220 */ /* 0x000fe20000400000 */
[----:B------:R-:W-:Y:S01]  /*6880*/  F2FP.SATFINITE.E5M2.F32.PACK_AB_MERGE_C R186, R47, R42, RZ ;  /* 0x0000002a2fba723e */ /* 0x000fe200048060ff */
[----:B------:R-:W-:Y:S01]  /*6890*/  FFMA R60, R81, R83, R60 ;  /* 0x00000053513c7223 */ /* 0x000fe2000000003c */
[----:B------:R-:W-:Y:S01]  /*68a0*/  F2FP.SATFINITE.E5M2.F32.PACK_AB_MERGE_C R187, R51, R46, RZ ;  /* 0x0000002e33bb723e */ /* 0x000fe200048060ff */
[C---:B------:R-:W-:Y:S01]  /*68b0*/  FFMA R61, R81.reuse, R80, R61 ;  /* 0x00000050513d7223 */ /* 0x040fe2000000003d */
[C---:B------:R-:W-:Y:S01]  /*68c0*/  FFMA R62, R81.reuse, R85, R62 ;  /* 0x00000055513e7223 */ /* 0x040fe2000000003e */
[----:B------:R-:W-:Y:S01]  /*68d0*/  FFMA R67, R81, R82, R67 ;  /* 0x0000005251437223 */ /* 0x000fe20000000043 */
[----:B------:R-:W-:Y:S02]  /*68e0*/  F2FP.SATFINITE.E5M2.F32.PACK_AB_MERGE_C R186, R41, R40, R186 ;  /* 0x0000002829ba723e */ /* 0x000fe400048060ba */
[----:B------:R-:W-:Y:S02]  /*68f0*/  F2FP.SATFINITE.E5M2.F32.PACK_AB_MERGE_C R187, R45, R44, R187 ;  /* 0x0000002c2dbb723e */ /* 0x000fe400048060bb */
[----:B------:R-:W-:Y:S02]  /*6900*/  F2FP.SATFINITE.E5M2.F32.PACK_AB_MERGE_C R188, R55, R50, RZ ;  /* 0x0000003237bc723e */ /* 0x000fe400048060ff */
[----:B------:R-:W-:Y:S01]  /*6910*/  F2FP.SATFINITE.E5M2.F32.PACK_AB_MERGE_C R189, R59, R54, RZ ;  /* 0x000000363bbd723e */ /* 0x000fe200048060ff */
[----:B------:R1:W-:Y:S01]  /*6920*/  STS.128 [R177+0x2020], R184 ;  /* 0x002020b8b1007388 */ /* 0x0003e20000000c00 */
[----:B------:R-:W-:Y:S02]  /*6930*/  F2FP.SATFINITE.E5M2.F32.PACK_AB_MERGE_C R190, R63, R58, RZ ;  /* 0x0000003a3fbe723e */ /* 0x000fe400048060ff */
[----:B------:R-:W-:Y:S02]  /*6940*/  F2FP.SATFINITE.E5M2.F32.PACK_AB_MERGE_C R182, R67, R62, RZ ;  /* 0x0000003e43b6723e */ /* 0x000fe400048060ff */
[----:B------:R-:W-:Y:S02]  /*6950*/  F2FP.SATFINITE.E5M2.F32.PACK_AB_MERGE_C R188, R49, R48, R188 ;  /* 0x0000003031bc723e */ /* 0x000fe400048060bc */
[----:B------:R-:W-:Y:S02]  /*6960*/  F2FP.SATFINITE.E5M2.F32.PACK_AB_MERGE_C R189, R53, R52, R189 ;  /* 0x0000003435bd723e */ /* 0x000fe400048060bd */
[----:B------:R-:W-:Y:S02]  /*6970*/  F2FP.SATFINITE.E5M2.F32.PACK_AB_MERGE_C R190, R57, R56, R190 ;  /* 0x0000003839be723e */ /* 0x000fe400048060be */
[----:B------:R-:W-:Y:S02]  /*6980*/  F2FP.SATFINITE.E5M2.F32.PACK_AB_MERGE_C R191, R61, R60, R182 ;  /* 0x0000003c3dbf723e */ /* 0x000fe400048060b6 */
[----:B------:R-:W-:Y:S03]  /*6990*/  IADD3 R76, PT, PT, R76, 0x1, RZ ;  /* 0x000000014c4c7810 */ /* 0x000fe60007ffe0ff */
[----:B------:R1:W-:Y:S01]  /*69a0*/  STS.128 [R176+0x2030], R188 ;  /* 0x002030bcb0007388 */ /* 0x0003e20000000c00 */
[----:B------:R-:W-:Y:S01]  /*69b0*/  @!PT LDS RZ, [RZ] ;  /* 0x00000000fffff984 */ /* 0x000fe20000000800 */
[----:B------:R-:W-:Y:S01]  /*69c0*/  @!PT LDS RZ, [RZ] ;  /* 0x00000000fffff984 */ /* 0x000fe20000000800 */
[----:B------:R-:W-:Y:S01]  /*69d0*/  @!PT LDS RZ, [RZ] ;  /* 0x00000000fffff984 */ /* 0x000fe20000000800 */
[----:B------:R-:W-:Y:S01]  /*69e0*/  @!PT LDS RZ, [RZ] ;  /* 0x00000000fffff984 */ /* 0x000fe20000000800 */
[----:B------:R3:W-:Y:S07]  /*69f0*/  MEMBAR.ALL.CTA ;  /* 0x0000000000007992 */ /* 0x0007ee0000008000 */
[----:B---3--:R-:W3:Y:S02]  /*6a00*/  FENCE.VIEW.ASYNC.S ;  /* 0x00000000000073c6 */ /* 0x008ee40000000000 */
[----:B---3--:R-:W-:Y:S06]  /*6a10*/  BAR.SYNC.DEFER_BLOCKING 0x1, 0x80 ;  /* 0x0042000000007b1d */ /* 0x008fec0000010000 */
[----:B------:R-:W-:Y:S05]  /*6a20*/  @P0 BRA `(.L_x_97) ;  /* 0x0000000000340947 */ /* 0x000fea0003800000 */
[----:B------:R-:W-:Y:S01]  /*6a30*/  UIADD3 UR12, UPT, UPT, UR43, 0x2200, URZ ;  /* 0x000022002b0c7890 */ /* 0x000fe2000fffe0ff */
[----:B------:R-:W-:Y:S01]  /*6a40*/  R2UR UR9, R155 ;  /* 0x000000009b0972ca */ /* 0x000fe200000e0000 */
[----:B------:R-:W-:Y:S01]  /*6a50*/  UIADD3 UR10, UP0, UPT, UR46, 0x680, URZ ;  /* 0x000006802e0a7890 */ /* 0x000fe2000ff1e0ff */
[----:B------:R-:W-:Y:S01]  /*6a60*/  R2UR UR8, R165 ;  /* 0x00000000a50872ca */ /* 0x000fe200000e0000 */
[----:B------:R-:W-:Y:S02]  /*6a70*/  UMOV UR7, UR36 ;  /* 0x0000002400077c82 */ /* 0x000fe40008000000 */
[----:B------:R-:W-:Y:S01]  /*6a80*/  IMAD.U32 R179, RZ, RZ, UR12 ;  /* 0x0000000cffb37e24 */ /* 0x000fe2000f8e00ff */
[----:B------:R-:W-:Y:S04]  /*6a90*/  UIADD3.X UR11, UPT, UPT, URZ, UR47, URZ, UP0, !UPT ;  /* 0x0000002fff0b7290 */ /* 0x000fe800087fe4ff */
[----:B------:R-:W-:Y:S03]  /*6aa0*/  R2UR UR4, R179 ;  /* 0x00000000b30472ca */ /* 0x000fe600000e0000 */
[----:B------:R-:W-:Y:S02]  /*6ab0*/  USHF.L.U32 UR5, UR9, 0x6, URZ ;  /* 0x0000000609057899 */ /* 0x000fe400080006ff */
[----:B------:R-:W-:Y:S09]  /*6ac0*/  USHF.L.U32 UR6, UR8, 0x7, URZ ;  /* 0x0000000708067899 */ /* 0x000ff200080006ff */
[----:B------:R3:W-:Y:S01]  /*6ad0*/  UTMASTG.3D [UR4], [UR10] ;  /* 0x000000040a0073b5 */ /* 0x0007e20008010000 */
[----:B------:R0:W-:Y:S01]  /*6ae0*/  UTMACMDFLUSH ;  /* 0x00000000000079b7 */ /* 0x0001e20000000000 */
[----:B---3--:R-:W-:Y:S04]  /*6af0*/  DEPBAR.LE SB0, 0x0 ;  /* 0x000080000000791a */ /* 0x008fe80000000000 */
.L_x_97:
[----:B------:R-:W-:Y:S05]  /*6b00*/  BSYNC.RECONVERGENT B0 ;  /* 0x0000000000007941 */ /* 0x000fea0003800200 */
.L_x_96:
[----:B------:R-:W-:Y:S01]  /*6b10*/  BAR.SYNC.DEFER_BLOCKING 0x1, 0x80 ;  /* 0x0042000000007b1d */ /* 0x000fe20000010000 */
[----:B------:R-:W-:Y:S01]  /*6b20*/  ISETP.NE.AND P2, PT, R180, RZ, PT ;  /* 0x000000ffb400720c */ /* 0x000fe20003f45270 */
[----:B------:R-:W-:Y:S01]  /*6b30*/  IMAD.IADD R155, R75, 0x1, R143 ;  /* 0x000000014b9b7824 */ /* 0x000fe200078e028f */
[----:B------:R-:W-:Y:S01]  /*6b40*/  ISETP.NE.AND P0, PT, R181, 0x2, PT ;  /* 0x00000002b500780c */ /* 0x000fe20003f05270 */
[----:B------:R-:W-:Y:S01]  /*6b50*/  IMAD.IADD R165, R77, 0x1, R154 ;  /* 0x000000014da57824 */ /* 0x000fe200078e029a */
[----:B------:R-:W-:Y:S02]  /*6b60*/  ISETP.NE.AND P1, PT, R76, 0x4, PT ;  /* 0x000000044c00780c */ /* 0x000fe40003f25270 */
[----:B------:R-:W-:Y:S02]  /*6b70*/  SEL R3, RZ, 0x1, P0 ;  /* 0x00000001ff037807 */ /* 0x000fe40000000000 */
[----:B------:R-:W-:Y:S02]  /*6b80*/  SEL R0, RZ, 0x1, P1 ;  /* 0x00000001ff007807 */ /* 0x000fe40000800000 */
[----:B------:R-:W-:Y:S02]  /*6b90*/  LOP3.LUT R174, R174, R3, RZ, 0x3c, !PT ;  /* 0x00000003aeae7212 */ /* 0x000fe400078e3cff */
[----:B------:R-:W-:Y:S02]  /*6ba0*/  LOP3.LUT R175, R175, R0, RZ, 0x3c, !PT ;  /* 0x00000000afaf7212 */ /* 0x000fe400078e3cff */
[----:B------:R-:W-:Y:S02]  /*6bb0*/  @P2 R2UR UR36, R171 ;  /* 0x00000000ab2422ca */ /* 0x000fe400000e0000 */
[----:B------:R-:W-:Y:S02]  /*6bc0*/  SEL R181, R181, RZ, P0 ;  /* 0x000000ffb5b57207 */ /* 0x000fe40000000000 */
[----:B------:R-:W-:Y:S01]  /*6bd0*/  SEL R76, R76, RZ, P1 ;  /* 0x000000ff4c4c7207 */ /* 0x000fe20000800000 */
[----:B------:R-:W-:Y:S10]  /*6be0*/  @P2 BRA `(.L_x_98) ;  /* 0xffffffdc00702947 */ /* 0x000ff4000383ffff */
[----:B------:R-:W-:Y:S05]  /*6bf0*/  EXIT ;  /* 0x000000000000794d */ /* 0x000fea0003800000 */
.L_x_19:
[----:B--2---:R2:W1:Y:S02]  /*6c00*/  SYNCS.PHASECHK.TRANS64.TRYWAIT P0, [R3+URZ+0x110], R2 ;  /* 0x00011002030075a7 */ /* 0x00446400080011ff */
[----:B-1----:R-:W-:Y:S05]  /*6c10*/  @!P0 NANOSLEEP.SYNCS 0x989680 ;  /* 0x009896800000895d */ /* 0x002fea0003900000 */
[----:B------:R-:W1:Y:S02]  /*6c20*/  @!P0 SYNCS.PHASECHK.TRANS64 P0, [R3+URZ+0x110], R2 ;  /* 0x00011002030085a7 */ /* 0x000e6400080010ff */
[----:B-1----:R-:W-:Y:S05]  /*6c30*/  @!P0 BRA `(.L_x_19) ;  /* 0xfffffffc00f08947 */ /* 0x002fea000383ffff */
[----:B------:R-:W-:Y:S05]  /*6c40*/  BRA `(.L_x_99) ;  /* 0xffffffa8006c7947 */ /* 0x000fea000383ffff */
.L_x_22:
[----:B-1----:R-:W-:-:S07]  /*6c50*/  MOV R2, UR33 ;  /* 0x0000002100027c02 */ /* 0x002fce0008000f00 */
.L_x_100:
[----:B-1----:R1:W2:Y:S02]  /*6c60*/  SYNCS.PHASECHK.TRANS64.TRYWAIT P0, [R2+URZ+0x40], R5 ;  /* 0x00004005020075a7 */ /* 0x0022a400080011ff */
[----:B--2---:R-:W-:Y:S05]  /*6c70*/  @!P0 NANOSLEEP.SYNCS 0x989680 ;  /* 0x009896800000895d */ /* 0x004fea0003900000 */
[----:B------:R-:W2:Y:S02]  /*6c80*/  @!P0 SYNCS.PHASECHK.TRANS64 P0, [R2+URZ+0x40], R5 ;  /* 0x00004005020085a7 */ /* 0x000ea400080010ff */
[----:B--2---:R-:W-:Y:S05]  /*6c90*/  @!P0 BRA `(.L_x_100) ;  /* 0xfffffffc00f08947 */ /* 0x004fea000383ffff */
[----:B------:R-:W-:Y:S05]  /*6ca0*/  BRA `(.L_x_21) ;  /* 0xffffffa800bc7947 */ /* 0x000fea000383ffff */
.L_x_28:
[----:B-1----:R-:W-:-:S07]  /*6cb0*/  MOV R2, UR17 ;  /* 0x0000001100027c02 */ /* 0x002fce0008000f00 */
.L_x_101:
[----:B-1----:R1:W2:Y:S02]  /*6cc0*/  SYNCS.PHASECHK.TRANS64.TRYWAIT P0, [R2+URZ+0x40], R5 ;  /* 0x00004005020075a7 */ /* 0x0022a400080011ff */
[----:B--2---:R-:W-:Y:S05]  /*6cd0*/  @!P0 NANOSLEEP.SYNCS 0x989680 ;  /* 0x009896800000895d */ /* 0x004fea0003900000 */
[----:B------:R-:W2:Y:S02]  /*6ce0*/  @!P0 SYNCS.PHASECHK.TRANS64 P0, [R2+URZ+0x40], R5 ;  /* 0x00004005020085a7 */ /* 0x000ea400080010ff */
[----:B--2---:R-:W-:Y:S05]  /*6cf0*/  @!P0 BRA `(.L_x_101) ;  /* 0xfffffffc00f08947 */ /* 0x004fea000383ffff */
[----:B------:R-:W-:Y:S05]  /*6d00*/  BRA `(.L_x_27) ;  /* 0xffffffac00647947 */ /* 0x000fea000383ffff */
.L_x_32:
[----:B-1----:R1:W2:Y:S02]  /*6d10*/  SYNCS.PHASECHK.TRANS64.TRYWAIT P0, [R2+URZ+0xa0], R3 ;  /* 0x0000a003020075a7 */ /* 0x0022a400080011ff */
[----:B--2---:R-:W-:Y:S05]  /*6d20*/  @!P0 NANOSLEEP.SYNCS 0x989680 ;  /* 0x009896800000895d */ /* 0x004fea0003900000 */
[----:B------:R-:W2:Y:S02]  /*6d30*/  @!P0 SYNCS.PHASECHK.TRANS64 P0, [R2+URZ+0xa0], R3 ;  /* 0x0000a003020085a7 */ /* 0x000ea400080010ff */
[----:B--2---:R-:W-:Y:S05]  /*6d40*/  @!P0 BRA `(.L_x_32) ;  /* 0xfffffffc00f08947 */ /* 0x004fea000383ffff */
[----:B------:R-:W-:Y:S05]  /*6d50*/  BRA `(.L_x_102) ;  /* 0xffffffac00f47947 */ /* 0x000fea000383ffff */
.L_x_36:
[----:B----4-:R-:W-:-:S07]  /*6d60*/  MOV R0, UR5 ;  /* 0x0000000500007c02 */ /* 0x010fce0008000f00 */
.L_x_103:
[----:B-1----:R1:W2:Y:S02]  /*6d70*/  SYNCS.PHASECHK.TRANS64.TRYWAIT P0, [R0+URZ], R3 ;  /* 0x00000003000075a7 */ /* 0x0022a400080011ff */
[----:B--2---:R-:W-:Y:S05]  /*6d80*/  @!P0 NANOSLEEP.SYNCS 0x989680 ;  /* 0x009896800000895d */ /* 0x004fea0003900000 */
[----:B------:R-:W2:Y:S02]  /*6d90*/  @!P0 SYNCS.PHASECHK.TRANS64 P0, [R0+URZ], R3 ;  /* 0x00000003000085a7 */ /* 0x000ea400080010ff */
[----:B--2---:R-:W-:Y:S05]  /*6da0*/  @!P0 BRA `(.L_x_103) ;  /* 0xfffffffc00f08947 */ /* 0x004fea000383ffff */
[----:B------:R-:W-:Y:S05]  /*6db0*/  BRA `(.L_x_104) ;  /* 0xffffffb400647947 */ /* 0x000fea000383ffff */
.L_x_37:
[----:B----4-:R-:W-:-:S07]  /*6dc0*/  MOV R0, UR5 ;  /* 0x0000000500007c02 */ /* 0x010fce0008000f00 */
.L_x_105:
[----:B-1----:R1:W2:Y:S02]  /*6dd0*/  SYNCS.PHASECHK.TRANS64.TRYWAIT P0, [R0+URZ], R3 ;  /* 0x00000003000075a7 */ /* 0x0022a400080011ff */
[----:B--2---:R-:W-:Y:S05]  /*6de0*/  @!P0 NANOSLEEP.SYNCS 0x989680 ;  /* 0x009896800000895d */ /* 0x004fea0003900000 */
[----:B------:R-:W2:Y:S02]  /*6df0*/  @!P0 SYNCS.PHASECHK.TRANS64 P0, [R0+URZ], R3 ;  /* 0x00000003000085a7 */ /* 0x000ea400080010ff */
[----:B--2---:R-:W-:Y:S05]  /*6e00*/  @!P0 BRA `(.L_x_105) ;  /* 0xfffffffc00f08947 */ /* 0x004fea000383ffff */
[----:B------:R-:W-:Y:S05]  /*6e10*/  BRA `(.L_x_106) ;  /* 0xffffffb400707947 */ /* 0x000fea000383ffff */
.L_x_38:
[----:B----4-:R-:W-:-:S07]  /*6e20*/  MOV R0, UR5 ;  /* 0x0000000500007c02 */ /* 0x010fce0008000f00 */
.L_x_107:
[----:B-1----:R1:W2:Y:S02]  /*6e30*/  SYNCS.PHASECHK.TRANS64.TRYWAIT P0, [R0+URZ], R3 ;  /* 0x00000003000075a7 */ /* 0x0022a400080011ff */
[----:B--2---:R-:W-:Y:S05]  /*6e40*/  @!P0 NANOSLEEP.SYNCS 0x989680 ;  /* 0x009896800000895d */ /* 0x004fea0003900000 */
[----:B------:R-:W2:Y:S02]  /*6e50*/  @!P0 SYNCS.PHASECHK.TRANS64 P0, [R0+URZ], R3 ;  /* 0x00000003000085a7 */ /* 0x000ea400080010ff */
[----:B--2---:R-:W-:Y:S05]  /*6e60*/  @!P0 BRA `(.L_x_107) ;  /* 0xfffffffc00f08947 */ /* 0x004fea000383ffff */
[----:B------:R-:W-:Y:S05]  /*6e70*/  BRA `(.L_x_108) ;  /* 0xffffffb4007c7947 */ /* 0x000fea000383ffff */
.L_x_39:
[----:B----4-:R-:W-:-:S07]  /*6e80*/  MOV R0, UR5 ;  /* 0x0000000500007c02 */ /* 0x010fce0008000f00 */
.L_x_109:
[----:B-1----:R1:W2:Y:S02]  /*6e90*/  SYNCS.PHASECHK.TRANS64.TRYWAIT P0, [R0+URZ], R3 ;  /* 0x00000003000075a7 */ /* 0x0022a400080011ff */
[----:B--2---:R-:W-:Y:S05]  /*6ea0*/  @!P0 NANOSLEEP.SYNCS 0x989680 ;  /* 0x009896800000895d */ /* 0x004fea0003900000 */
[----:B------:R-:W2:Y:S02]  /*6eb0*/  @!P0 SYNCS.PHASECHK.TRANS64 P0, [R0+URZ], R3 ;  /* 0x00000003000085a7 */ /* 0x000ea400080010ff */
[----:B--2---:R-:W-:Y:S05]  /*6ec0*/  @!P0 BRA `(.L_x_109) ;  /* 0xfffffffc00f08947 */ /* 0x004fea000383ffff */
[----:B------:R-:W-:Y:S05]  /*6ed0*/  BRA `(.L_x_110) ;  /* 0xffffffb400887947 */ /* 0x000fea000383ffff */
.L_x_40:
[----:B----4-:R-:W-:-:S07]  /*6ee0*/  MOV R0, UR5 ;  /* 0x0000000500007c02 */ /* 0x010fce0008000f00 */
.L_x_111:
[----:B-1----:R1:W2:Y:S02]  /*6ef0*/  SYNCS.PHASECHK.TRANS64.TRYWAIT P0, [R0+URZ], R3 ;  /* 0x00000003000075a7 */ /* 0x0022a400080011ff */
[----:B--2---:R-:W-:Y:S05]  /*6f00*/  @!P0 NANOSLEEP.SYNCS 0x989680 ;  /* 0x009896800000895d */ /* 0x004fea0003900000 */
[----:B------:R-:W2:Y:S02]  /*6f10*/  @!P0 SYNCS.PHASECHK.TRANS64 P0, [R0+URZ], R3 ;  /* 0x00000003000085a7 */ /* 0x000ea400080010ff */
[----:B--2---:R-:W-:Y:S05]  /*6f20*/  @!P0 BRA `(.L_x_111) ;  /* 0xfffffffc00f08947 */ /* 0x004fea000383ffff */
[----:B------:R-:W-:Y:S05]  /*6f30*/  BRA `(.L_x_112) ;  /* 0xffffffb400947947 */ /* 0x000fea000383ffff */
.L_x_41:
[----:B----4-:R-:W-:-:S07]  /*6f40*/  MOV R0, UR5 ;  /* 0x0000000500007c02 */ /* 0x010fce0008000f00 */
.L_x_113:
[----:B-1----:R1:W2:Y:S02]  /*6f50*/  SYNCS.PHASECHK.TRANS64.TRYWAIT P0, [R0+URZ], R3 ;  /* 0x00000003000075a7 */ /* 0x0022a400080011ff */
[----:B--2---:R-:W-:Y:S05]  /*6f60*/  @!P0 NANOSLEEP.SYNCS 0x989680 ;  /* 0x009896800000895d */ /* 0x004fea0003900000 */
[----:B------:R-:W2:Y:S02]  /*6f70*/  @!P0 SYNCS.PHASECHK.TRANS64 P0, [R0+URZ], R3 ;  /* 0x00000003000085a7 */ /* 0x000ea400080010ff */
[----:B--2---:R-:W-:Y:S05]  /*6f80*/  @!P0 BRA `(.L_x_113) ;  /* 0xfffffffc00f08947 */ /* 0x004fea000383ffff */
[----:B------:R-:W-:Y:S05]  /*6f90*/  BRA `(.L_x_114) ;  /* 0xffffffb400a07947 */ /* 0x000fea000383ffff */
.L_x_42:
[----:B----4-:R-:W-:-:S07]  /*6fa0*/  MOV R0, UR5 ;  /* 0x0000000500007c02 */ /* 0x010fce0008000f00 */
.L_x_115:
[----:B-1----:R1:W2:Y:S02]  /*6fb0*/  SYNCS.PHASECHK.TRANS64.TRYWAIT P0, [R0+URZ], R3 ;  /* 0x00000003000075a7 */ /* 0x0022a400080011ff */
[----:B--2---:R-:W-:Y:S05]  /*6fc0*/  @!P0 NANOSLEEP.SYNCS 0x989680 ;  /* 0x009896800000895d */ /* 0x004fea0003900000 */
[----:B------:R-:W2:Y:S02]  /*6fd0*/  @!P0 SYNCS.PHASECHK.TRANS64 P0, [R0+URZ], R3 ;  /* 0x00000003000085a7 */ /* 0x000ea400080010ff */
[----:B--2---:R-:W-:Y:S05]  /*6fe0*/  @!P0 BRA `(.L_x_115) ;  /* 0xfffffffc00f08947 */ /* 0x004fea000383ffff */
[----:B------:R-:W-:Y:S05]  /*6ff0*/  BRA `(.L_x_116) ;  /* 0xffffffb400ac7947 */ /* 0x000fea000383ffff */
.L_x_45:
[----:B-1----:R1:W2:Y:S02]  /*7000*/  SYNCS.PHASECHK.TRANS64.TRYWAIT P0, [R0+URZ+0x100], R5 ;  /* 0x00010005000075a7 */ /* 0x0022a400080011ff */
[----:B--2---:R-:W-:Y:S05]  /*7010*/  @!P0 NANOSLEEP.SYNCS 0x989680 ;  /* 0x009896800000895d */ /* 0x004fea0003900000 */
[----:B------:R-:W2:Y:S02]  /*7020*/  @!P0 SYNCS.PHASECHK.TRANS64 P0, [R0+URZ+0x100], R5 ;  /* 0x00010005000085a7 */ /* 0x000ea400080010ff */
[----:B--2---:R-:W-:Y:S05]  /*7030*/  @!P0 BRA `(.L_x_45) ;  /* 0xfffffffc00f08947 */ /* 0x004fea000383ffff */
[----:B------:R-:W-:Y:S05]  /*7040*/  BRA `(.L_x_117) ;  /* 0xffffffb800087947 */ /* 0x000fea000383ffff */
.L_x_46:
[----:B------:R-:W-:-:S07]  /*7050*/  MOV R0, UR5 ;  /* 0x0000000500007c02 */ /* 0x000fce0008000f00 */
.L_x_118:
[----:B-1----:R1:W2:Y:S02]  /*7060*/  SYNCS.PHASECHK.TRANS64.TRYWAIT P0, [R0+URZ+0xb0], R5 ;  /* 0x0000b005000075a7 */ /* 0x0022a400080011ff */
[----:B--2---:R-:W-:Y:S05]  /*7070*/  @!P0 NANOSLEEP.SYNCS 0x989680 ;  /* 0x009896800000895d */ /* 0x004fea0003900000 */
[----:B------:R-:W2:Y:S02]  /*7080*/  @!P0 SYNCS.PHASECHK.TRANS64 P0, [R0+URZ+0xb0], R5 ;  /* 0x0000b005000085a7 */ /* 0x000ea400080010ff */
[----:B--2---:R-:W-:Y:S05]  /*7090*/  @!P0 BRA `(.L_x_118) ;  /* 0xfffffffc00f08947 */ /* 0x004fea000383ffff */
[----:B------:R-:W-:Y:S05]  /*70a0*/  BRA `(.L_x_119) ;  /* 0xffffffb800187947 */ /* 0x000fea000383ffff */
.L_x_47:
[----:B-1----:R1:W2:Y:S02]  /*70b0*/  SYNCS.PHASECHK.TRANS64.TRYWAIT P1, [R0+URZ+0xa0], R5 ;  /* 0x0000a005000075a7 */ /* 0x0022a400080211ff */
[----:B--2---:R-:W-:Y:S05]  /*70c0*/  @!P1 NANOSLEEP.SYNCS 0x989680 ;  /* 0x009896800000995d */ /* 0x004fea0003900000 */
[----:B------:R-:W2:Y:S02]  /*70d0*/  @!P1 SYNCS.PHASECHK.TRANS64 P1, [R0+URZ+0xa0], R5 ;  /* 0x0000a005000095a7 */ /* 0x000ea400080210ff */
[----:B--2---:R-:W-:Y:S05]  /*70e0*/  @!P1 BRA `(.L_x_47) ;  /* 0xfffffffc00f09947 */ /* 0x004fea000383ffff */
[----:B------:R-:W-:Y:S05]  /*70f0*/  BRA `(.L_x_120) ;  /* 0xffffffb800487947 */ /* 0x000fea000383ffff */
.L_x_50:
[----:B------:R-:W-:-:S07]  /*7100*/  MOV R0, UR5 ;  /* 0x0000000500007c02 */ /* 0x000fce0008000f00 */
.L_x_121:
[----:B-1----:R1:W2:Y:S02]  /*7110*/  SYNCS.PHASECHK.TRANS64.TRYWAIT P0, [R0+URZ+0xb0], R3 ;  /* 0x0000b003000075a7 */ /* 0x0022a400080011ff */
[----:B--2---:R-:W-:Y:S05]  /*7120*/  @!P0 NANOSLEEP.SYNCS 0x989680 ;  /* 0x009896800000895d */ /* 0x004fea0003900000 */
[----:B------:R-:W2:Y:S02]  /*7130*/  @!P0 SYNCS.PHASECHK.TRANS64 P0, [R0+URZ+0xb0], R3 ;  /* 0x0000b003000085a7 */ /* 0x000ea400080010ff */
[----:B--2---:R-:W-:Y:S05]  /*7140*/  @!P0 BRA `(.L_x_121) ;  /* 0xfffffffc00f08947 */ /* 0x004fea000383ffff */
[----:B------:R-:W-:Y:S05]  /*7150*/  BRA `(.L_x_49) ;  /* 0xffffffb8009c7947 */ /* 0x000fea000383ffff */
.L_x_57:
[----:B-1----:R1:W2:Y:S02]  /*7160*/  SYNCS.PHASECHK.TRANS64.TRYWAIT P1, [R0+URZ+0xa0], R5 ;  /* 0x0000a005000075a7 */ /* 0x0022a400080211ff */
[----:B--2---:R-:W-:Y:S05]  /*7170*/  @!P1 NANOSLEEP.SYNCS 0x989680 ;  /* 0x009896800000995d */ /* 0x004fea0003900000 */
[----:B------:R-:W2:Y:S02]  /*7180*/  @!P1 SYNCS.PHASECHK.TRANS64 P1, [R0+URZ+0xa0], R5 ;  /* 0x0000a005000095a7 */ /* 0x000ea400080210ff */
[----:B--2---:R-:W-:Y:S05]  /*7190*/  @!P1 BRA `(.L_x_57) ;  /* 0xfffffffc00f09947 */ /* 0x004fea000383ffff */
[----:B------:R-:W-:Y:S05]  /*71a0*/  BRA `(.L_x_122) ;  /* 0xffffffc0000c7947 */ /* 0x000fea000383ffff */
.L_x_58:
[----:B------:R-:W-:-:S07]  /*71b0*/  MOV R3, UR7 ;  /* 0x0000000700037c02 */ /* 0x000fce0008000f00 */
.L_x_123:
[----:B-1----:R1:W2:Y:S02]  /*71c0*/  SYNCS.PHASECHK.TRANS64.TRYWAIT P0, [R3+URZ+0xe0], R0 ;  /* 0x0000e000030075a7 */ /* 0x0022a400080011ff */
[----:B--2---:R-:W-:Y:S05]  /*71d0*/  @!P0 NANOSLEEP.SYNCS 0x989680 ;  /* 0x009896800000895d */ /* 0x004fea0003900000 */
[----:B------:R-:W2:Y:S02]  /*71e0*/  @!P0 SYNCS.PHASECHK.TRANS64 P0, [R3+URZ+0xe0], R0 ;  /* 0x0000e000030085a7 */ /* 0x000ea400080010ff */
[----:B--2---:R-:W-:Y:S05]  /*71f0*/  @!P0 BRA `(.L_x_123) ;  /* 0xfffffffc00f08947 */ /* 0x004fea000383ffff */
[----:B------:R-:W-:Y:S05]  /*7200*/  BRA `(.L_x_124) ;  /* 0xffffffc000447947 */ /* 0x000fea000383ffff */
.L_x_61:
[----:B------:R-:W-:Y:S07]  /*7210*/  MOV R0, UR6 ;  /* 0x0000000600007c02 */ /* 0x000fee0008000f00 */
.L_x_125:
[----:B-1----:R1:W2:Y:S02]  /*7220*/  SYNCS.PHASECHK.TRANS64.TRYWAIT P0, [R0+URZ], R3 ;  /* 0x00000003000075a7 */ /* 0x0022a400080011ff */
[----:B--2---:R-:W-:Y:S05]  /*7230*/  @!P0 NANOSLEEP.SYNCS 0x989680 ;  /* 0x009896800000895d */ /* 0x004fea0003900000 */
[----:B------:R-:W2:Y:S02]  /*7240*/  @!P0 SYNCS.PHASECHK.TRANS64 P0, [R0+URZ], R3 ;  /* 0x00000003000085a7 */ /* 0x000ea400080010ff */
[----:B--2---:R-:W-:Y:S05]  /*7250*/  @!P0 BRA `(.L_x_125) ;  /* 0xfffffffc00f08947 */ /* 0x004fea000383ffff */
[----:B------:R-:W-:Y:S05]  /*7260*/  BRA `(.L_x_60) ;  /* 0xffffffc000607947 */ /* 0x000fea000383ffff */
.L_x_64:
[----:B------:R-:W-:-:S07]  /*7270*/  MOV R0, UR6 ;  /* 0x0000000600007c02 */ /* 0x000fce0008000f00 */
.L_x_126:
[----:B--2---:R2:W4:Y:S02]  /*7280*/  SYNCS.PHASECHK.TRANS64.TRYWAIT P0, [R0+URZ], R3 ;  /* 0x00000003000075a7 */ /* 0x00452400080011ff */
[----:B----4-:R-:W-:Y:S05]  /*7290*/  @!P0 NANOSLEEP.SYNCS 0x989680 ;  /* 0x009896800000895d */ /* 0x010fea0003900000 */
[----:B------:R-:W4:Y:S02]  /*72a0*/  @!P0 SYNCS.PHASECHK.TRANS64 P0, [R0+URZ], R3 ;  /* 0x00000003000085a7 */ /* 0x000f2400080010ff */
[----:B----4-:R-:W-:Y:S05]  /*72b0*/  @!P0 BRA `(.L_x_126) ;  /* 0xfffffffc00f08947 */ /* 0x010fea000383ffff */
[----:B------:R-:W-:Y:S05]  /*72c0*/  BRA `(.L_x_127) ;  /* 0xffffffc4003c7947 */ /* 0x000fea000383ffff */
.L_x_65:
[----:B------:R-:W-:-:S07]  /*72d0*/  MOV R0, UR6 ;  /* 0x0000000600007c02 */ /* 0x000fce0008000f00 */
.L_x_128:
[----:B-1----:R1:W2:Y:S02]  /*72e0*/  SYNCS.PHASECHK.TRANS64.TRYWAIT P0, [R0+URZ], R3 ;  /* 0x00000003000075a7 */ /* 0x0022a400080011ff */
[----:B--2---:R-:W-:Y:S05]  /*72f0*/  @!P0 NANOSLEEP.SYNCS 0x989680 ;  /* 0x009896800000895d */ /* 0x004fea0003900000 */
[----:B------:R-:W2:Y:S02]  /*7300*/  @!P0 SYNCS.PHASECHK.TRANS64 P0, [R0+URZ], R3 ;  /* 0x00000003000085a7 */ /* 0x000ea400080010ff */
[----:B--2---:R-:W-:Y:S05]  /*7310*/  @!P0 BRA `(.L_x_128) ;  /* 0xfffffffc00f08947 */ /* 0x004fea000383ffff */
[----:B------:R-:W-:Y:S05]  /*7320*/  BRA `(.L_x_129) ;  /* 0xffffffc400487947 */ /* 0x000fea000383ffff */
.L_x_66:
[----:B------:R-:W-:-:S07]  /*7330*/  MOV R0, UR6 ;  /* 0x0000000600007c02 */ /* 0x000fce0008000f00 */
.L_x_130:
[----:B-1----:R1:W2:Y:S02]  /*7340*/  SYNCS.PHASECHK.TRANS64.TRYWAIT P0, [R0+URZ], R3 ;  /* 0x00000003000075a7 */ /* 0x0022a400080011ff */
[----:B--2---:R-:W-:Y:S05]  /*7350*/  @!P0 NANOSLEEP.SYNCS 0x989680 ;  /* 0x009896800000895d */ /* 0x004fea0003900000 */
[----:B------:R-:W2:Y:S02]  /*7360*/  @!P0 SYNCS.PHASECHK.TRANS64 P0, [R0+URZ], R3 ;  /* 0x00000003000085a7 */ /* 0x000ea400080010ff */
[----:B--2---:R-:W-:Y:S05]  /*7370*/  @!P0 BRA `(.L_x_130) ;  /* 0xfffffffc00f08947 */ /* 0x004fea000383ffff */
[----:B------:R-:W-:Y:S05]  /*7380*/  BRA `(.L_x_131) ;  /* 0xffffffc400547947 */ /* 0x000fea000383ffff */
.L_x_67:
[----:B------:R-:W-:-:S07]  /*7390*/  MOV R0, UR7 ;  /* 0x0000000700007c02 */ /* 0x000fce0008000f00 */
.L_x_132:
[----:B-1----:R1:W2:Y:S02]  /*73a0*/  SYNCS.PHASECHK.TRANS64.TRYWAIT P0, [R0+URZ], R3 ;  /* 0x00000003000075a7 */ /* 0x0022a400080011ff */
[----:B--2---:R-:W-:Y:S05]  /*73b0*/  @!P0 NANOSLEEP.SYNCS 0x989680 ;  /* 0x009896800000895d */ /* 0x004fea0003900000 */
[----:B------:R-:W2:Y:S02]  /*73c0*/  @!P0 SYNCS.PHASECHK.TRANS64 P0, [R0+URZ], R3 ;  /* 0x00000003000085a7 */ /* 0x000ea400080010ff */
[----:B--2---:R-:W-:Y:S05]  /*73d0*/  @!P0 BRA `(.L_x_132) ;  /* 0xfffffffc00f08947 */ /* 0x004fea000383ffff */
[----:B------:R-:W-:Y:S05]  /*73e0*/  BRA `(.L_x_133) ;  /* 0xffffffc400607947 */ /* 0x000fea000383ffff */
.L_x_72:
[----:B---3--:R3:W1:Y:S02]  /*73f0*/  SYNCS.PHASECHK.TRANS64.TRYWAIT P0, [R0+URZ+0xa0], R3 ;  /* 0x0000a003000075a7 */ /* 0x00866400080011ff */
[----:B-1----:R-:W-:Y:S05]  /*7400*/  @!P0 NANOSLEEP.SYNCS 0x989680 ;  /* 0x009896800000895d */ /* 0x002fea0003900000 */
[----:B------:R-:W1:Y:S02]  /*7410*/  @!P0 SYNCS.PHASECHK.TRANS64 P0, [R0+URZ+0xa0], R3 ;  /* 0x0000a003000085a7 */ /* 0x000e6400080010ff */
[----:B-1----:R-:W-:Y:S05]  /*7420*/  @!P0 BRA `(.L_x_72) ;  /* 0xfffffffc00f08947 */ /* 0x002fea000383ffff */
[----:B------:R-:W-:Y:S05]  /*7430*/  BRA `(.L_x_134) ;  /* 0xffffffc8005c7947 */ /* 0x000fea000383ffff */
.L_x_75:
[----:B------:R-:W-:Y:S07]  /*7440*/  MOV R0, UR6 ;  /* 0x0000000600007c02 */ /* 0x000fee0008000f00 */
.L_x_135:
[----:B-1----:R1:W3:Y:S02]  /*7450*/  SYNCS.PHASECHK.TRANS64.TRYWAIT P0, [R0+URZ+0x98], R3 ;  /* 0x00009803000075a7 */ /* 0x0022e400080011ff */
[----:B---3--:R-:W-:Y:S05]  /*7460*/  @!P0 NANOSLEEP.SYNCS 0x989680 ;  /* 0x009896800000895d */ /* 0x008fea0003900000 */
[----:B------:R-:W3:Y:S02]  /*7470*/  @!P0 SYNCS.PHASECHK.TRANS64 P0, [R0+URZ+0x98], R3 ;  /* 0x00009803000085a7 */ /* 0x000ee400080010ff */
[----:B---3--:R-:W-:Y:S05]  /*7480*/  @!P0 BRA `(.L_x_135) ;  /* 0xfffffffc00f08947 */ /* 0x008fea000383ffff */
[----:B------:R-:W-:Y:S05]  /*7490*/  BRA `(.L_x_74) ;  /* 0xffffffcc00487947 */ /* 0x000fea000383ffff */
.L_x_78:
[----:B------:R-:W-:Y:S07]  /*74a0*/  MOV R3, UR6 ;  /* 0x0000000600037c02 */ /* 0x000fee0008000f00 */
.L_x_136:
[----:B-1----:R1:W2:Y:S02]  /*74b0*/  SYNCS.PHASECHK.TRANS64.TRYWAIT P2, [R3+URZ+0x88], R26 ;  /* 0x0000881a030075a7 */ /* 0x0022a400080411ff */
[----:B--2---:R-:W-:Y:S05]  /*74c0*/  @!P2 NANOSLEEP.SYNCS 0x989680 ;  /* 0x009896800000a95d */ /* 0x004fea0003900000 */
[----:B------:R-:W2:Y:S02]  /*74d0*/  @!P2 SYNCS.PHASECHK.TRANS64 P2, [R3+URZ+0x88], R26 ;  /* 0x0000881a0300a5a7 */ /* 0x000ea400080410ff */
[----:B--2---:R-:W-:Y:S05]  /*74e0*/  @!P2 BRA `(.L_x_136) ;  /* 0xfffffffc00f0a947 */ /* 0x004fea000383ffff */
[----:B------:R-:W-:Y:S05]  /*74f0*/  BRA `(.L_x_137) ;  /* 0xffffffcc00dc7947 */ /* 0x000fea000383ffff */
.L_x_81:
[----:B--2---:R2:W4:Y:S02]  /*7500*/  SYNCS.PHASECHK.TRANS64.TRYWAIT P0, [R0+URZ+0xa0], R3 ;  /* 0x0000a003000075a7 */ /* 0x00452400080011ff */
[----:B----4-:R-:W-:Y:S05]  /*7510*/  @!P0 NANOSLEEP.SYNCS 0x989680 ;  /* 0x009896800000895d */ /* 0x010fea0003900000 */
[----:B------:R-:W4:Y:S02]  /*7520*/  @!P0 SYNCS.PHASECHK.TRANS64 P0, [R0+URZ+0xa0], R3 ;  /* 0x0000a003000085a7 */ /* 0x000f2400080010ff */
[----:B----4-:R-:W-:Y:S05]  /*7530*/  @!P0 BRA `(.L_x_81) ;  /* 0xfffffffc00f08947 */ /* 0x010fea000383ffff */
[----:B------:R-:W-:Y:S05]  /*7540*/  BRA `(.L_x_138) ;  /* 0xffffffd4002c7947 */ /* 0x000fea000383ffff */
.L_x_92:
[----:B-1----:R-:W-:Y:S04]  /*7550*/  MOV R0, UR43 ;  /* 0x0000002b00007c02 */ /* 0x002fe80008000f00 */
[----:B------:R1:W2:Y:S03]  /*7560*/  SYNCS.PHASECHK.TRANS64.TRYWAIT P1, [R0+URZ+0x80], R3 ;  /* 0x00008003000075a7 */ /* 0x0002a600080211ff */
[----:B--2---:R-:W-:Y:S05]  /*7570*/  @!P1 NANOSLEEP.SYNCS 0x989680 ;  /* 0x009896800000995d */ /* 0x004fea0003900000 */
[----:B------:R-:W2:Y:S02]  /*7580*/  @!P1 SYNCS.PHASECHK.TRANS64 P1, [R0+URZ+0x80], R3 ;  /* 0x00008003000095a7 */ /* 0x000ea400080210ff */
[----:B--2---:R-:W-:Y:S05]  /*7590*/  @!P1 BRA `(.L_x_92) ;  /* 0xfffffffc00ec9947 */ /* 0x004fea000383ffff */
[----:B------:R-:W-:Y:S05]  /*75a0*/  BRA `(.L_x_91) ;  /* 0xffffffe000287947 */ /* 0x000fea000383ffff */
.L_x_94:
[----:B------:R1:W1:Y:S02]  /*75b0*/  SYNCS.PHASECHK.TRANS64.TRYWAIT P1, [R156+URZ+0xc0], R5 ;  /* 0x0000c0059c0075a7 */ /* 0x00026400080211ff */
[----:B-1----:R-:W-:Y:S05]  /*75c0*/  @!P1 NANOSLEEP.SYNCS 0x989680 ;  /* 0x009896800000995d */ /* 0x002fea0003900000 */
[----:B------:R-:W1:Y:S02]  /*75d0*/  @!P1 SYNCS.PHASECHK.TRANS64 P1, [R156+URZ+0xc0], R5 ;  /* 0x0000c0059c0095a7 */ /* 0x000e6400080210ff */
[----:B-1----:R-:W-:Y:S05]  /*75e0*/  @!P1 BRA `(.L_x_94) ;  /* 0xfffffffc00f09947 */ /* 0x002fea000383ffff */
[----:B------:R-:W-:Y:S05]  /*75f0*/  BRA `(.L_x_93) ;  /* 0xffffffe0006c7947 */ /* 0x000fea000383ffff */
        .weak           $__internal_0_$__cuda_sm10x_tcgen05_guardrail_trap_col_being_dealloced_not_returned_by_alloc
        .type           $__internal_0_$__cuda_sm10x_tcgen05_guardrail_trap_col_being_dealloced_not_returned_by_alloc,@function
        .size           $__internal_0_$__cuda_sm10x_tcgen05_guardrail_trap_col_being_dealloced_not_returned_by_alloc,($__internal_1_$__cuda_sm10x_tcgen05_guardrail_trap_phase_invalid_during_alloc - $__internal_0_$__cuda_sm10x_tcgen05_guardrail_trap_col_being_dealloced_not_returned_by_alloc)
$__internal_0_$__cuda_sm10x_tcgen05_guardrail_trap_col_being_dealloced_not_returned_by_alloc:
[----:B------:R-:W-:Y:S05]  /*7600*/  BPT.TRAP 0x1 ;  /* 0x000000040000795c */ /* 0x000fea0000300000 */
[----:B------:R-:W-:-:S04]  /*7610*/  HFMA2 R3, -RZ, RZ, 0, 0 ;  /* 0x00000000ff037431 */ /* 0x000fc800000001ff */
[----:B------:R-:W-:Y:S05]  /*7620*/  RET.REL.NODEC R2 `(_ZN7cutlass13device_kernelINS_4gemm6kernel13GemmUniversalIN4cute5tupleIJiiiiEEENS1_10collective13CollectiveMmaINS1_35MainloopSm100TmaUmmaWarpSpecializedILi8ELi2ELi4ENS5_IJNS4_1CILi1EEESB_SB_EEEEENS5_IJNSA_ILi128EEENSA_ILi64EEESE_EEENS_12float_e5m2_tENS5_IJlSB_lEEESH_SI_NS4_8TiledMMAINS4_8MMA_AtomIJNS4_10MMA_TraitsINS4_19SM100_MMA_F8F6F4_SSEJSH_SH_fSE_SF_NS4_17integral_constantINS4_4UMMA5MajorELSP_0EEESQ_NSN_INSO_7ScaleInELSR_0EEESS_EEEEEENS4_6LayoutISC_NS5_IJNSA_ILi0EEESW_SW_EEEEENS5_IJNS4_10UnderscoreESZ_SZ_EEEEENS4_13SM90_TMA_LOADENS4_14ComposedLayoutINS4_7SwizzleILi3ELi4ELi3EEENS4_18smem_ptr_flag_bitsILi8EEENSV_INS5_IJNSA_ILi8EEESE_EEENS5_IJSE_SB_EEEEEEEvNS4_8identityES12_S1C_vS1D_EENS_8epilogue10collective18CollectiveEpilogueINS1F_23Sm100TmaWarpSpecializedILi1ELi1ELi64ELb0ELb0EEEJSG_NS5_IJNSV_ISE_SB_EENSV_ISF_SB_EEEEESH_SI_SH_SI_NS1F_6fusion15FusionCallbacksIS1J_NS1N_17LinearCombinationISH_fSH_fLNS_15FloatRoundStyleE2EEESG_S1M_JEEENS4_5SM1004TMEM4LOAD26SM100_TMEM_LOAD_32dp32b64xES12_NS13_INS14_ILi2ELi4ELi3EEES17_NSV_INS5_IJS18_SF_EEENS5_IJSF_SB_EEEEEEENS4_39AutoVectorizingCopyWithAssumedAlignmentILi128EEENS4_14SM90_TMA_STOREES21_S23_S23_EEEvvEEEEvNT_6ParamsE) ;  /* 0xffffff8802747950 */ /* 0x000fea0003c3ffff */
        .weak           $__internal_1_$__cuda_sm10x_tcgen05_guardrail_trap_phase_invalid_during_alloc
        .type           $__internal_1_$__cuda_sm10x_tcgen05_guardrail_trap_phase_invalid_during_alloc,@function
        .size           $__internal_1_$__cuda_sm10x_tcgen05_guardrail_trap_phase_invalid_during_alloc,($__internal_2_$__cuda_sm10x_tcgen05_guardrail_trap_unallocated_columns_being_dealloced - $__internal_1_$__cuda_sm10x_tcgen05_guardrail_trap_phase_invalid_during_alloc)
$__internal_1_$__cuda_sm10x_tcgen05_guardrail_trap_phase_invalid_during_alloc:
[----:B------:R-:W-:Y:S05]  /*7630*/  BPT.TRAP 0x1 ;  /* 0x000000040000795c */ /* 0x000fea0000300000 */
[----:B------:R-:W-:-:S04]  /*7640*/  MOV R3, 0x0 ;  /* 0x0000000000037802 */ /* 0x000fc80000000f00 */
[----:B------:R-:W-:Y:S05]  /*7650*/  RET.REL.NODEC R2 `(_ZN7cutlass13device_kernelINS_4gemm6kernel13GemmUniversalIN4cute5tupleIJiiiiEEENS1_10collective13CollectiveMmaINS1_35MainloopSm100TmaUmmaWarpSpecializedILi8ELi2ELi4ENS5_IJNS4_1CILi1EEESB_SB_EEEEENS5_IJNSA_ILi128EEENSA_ILi64EEESE_EEENS_12float_e5m2_tENS5_IJlSB_lEEESH_SI_NS4_8TiledMMAINS4_8MMA_AtomIJNS4_10MMA_TraitsINS4_19SM100_MMA_F8F6F4_SSEJSH_SH_fSE_SF_NS4_17integral_constantINS4_4UMMA5MajorELSP_0EEESQ_NSN_INSO_7ScaleInELSR_0EEESS_EEEEEENS4_6LayoutISC_NS5_IJNSA_ILi0EEESW_SW_EEEEENS5_IJNS4_10UnderscoreESZ_SZ_EEEEENS4_13SM90_TMA_LOADENS4_14ComposedLayoutINS4_7SwizzleILi3ELi4ELi3EEENS4_18smem_ptr_flag_bitsILi8EEENSV_INS5_IJNSA_ILi8EEESE_EEENS5_IJSE_SB_EEEEEEEvNS4_8identityES12_S1C_vS1D_EENS_8epilogue10collective18CollectiveEpilogueINS1F_23Sm100TmaWarpSpecializedILi1ELi1ELi64ELb0ELb0EEEJSG_NS5_IJNSV_ISE_SB_EENSV_ISF_SB_EEEEESH_SI_SH_SI_NS1F_6fusion15FusionCallbacksIS1J_NS1N_17LinearCombinationISH_fSH_fLNS_15FloatRoundStyleE2EEESG_S1M_JEEENS4_5SM1004TMEM4LOAD26SM100_TMEM_LOAD_32dp32b64xES12_NS13_INS14_ILi2ELi4ELi3EEES17_NSV_INS5_IJS18_SF_EEENS5_IJSF_SB_EEEEEEENS4_39AutoVectorizingCopyWithAssumedAlignmentILi128EEENS4_14SM90_TMA_STOREES21_S23_S23_EEEvvEEEEvNT_6ParamsE) ;  /* 0xffffff8802687950 */ /* 0x000fea0003c3ffff */
        .weak           $__internal_2_$__cuda_sm10x_tcgen05_guardrail_trap_unallocated_columns_being_dealloced
        .type           $__internal_2_$__cuda_sm10x_tcgen05_guardrail_trap_unallocated_columns_being_dealloced,@function
        .size           $__internal_2_$__cuda_sm10x_tcgen05_guardrail_trap_unallocated_columns_being_dealloced,(.L_x_140 - $__internal_2_$__cuda_sm10x_tcgen05_guardrail_trap_unallocated_columns_being_dealloced)
$__internal_2_$__cuda_sm10x_tcgen05_guardrail_trap_unallocated_columns_being_dealloced:
[----:B------:R-:W-:Y:S05]  /*7660*/  BPT.TRAP 0x1 ;  /* 0x000000040000795c */ /* 0x000fea0000300000 */
[----:B------:R-:W-:-:S04]  /*7670*/  HFMA2 R3, -RZ, RZ, 0, 0 ;  /* 0x00000000ff037431 */ /* 0x000fc800000001ff */
[----:B------:R-:W-:Y:S05]  /*7680*/  RET.REL.NODEC R2 `(_ZN7cutlass13device_kernelINS_4gemm6kernel13GemmUniversalIN4cute5tupleIJiiiiEEENS1_10collective13CollectiveMmaINS1_35MainloopSm100TmaUmmaWarpSpecializedILi8ELi2ELi4ENS5_IJNS4_1CILi1EEESB_SB_EEEEENS5_IJNSA_ILi128EEENSA_ILi64EEESE_EEENS_12float_e5m2_tENS5_IJlSB_lEEESH_SI_NS4_8TiledMMAINS4_8MMA_AtomIJNS4_10MMA_TraitsINS4_19SM100_MMA_F8F6F4_SSEJSH_SH_fSE_SF_NS4_17integral_constantINS4_4UMMA5MajorELSP_0EEESQ_NSN_INSO_7ScaleInELSR_0EEESS_EEEEEENS4_6LayoutISC_NS5_IJNSA_ILi0EEESW_SW_EEEEENS5_IJNS4_10UnderscoreESZ_SZ_EEEEENS4_13SM90_TMA_LOADENS4_14ComposedLayoutINS4_7SwizzleILi3ELi4ELi3EEENS4_18smem_ptr_flag_bitsILi8EEENSV_INS5_IJNSA_ILi8EEESE_EEENS5_IJSE_SB_EEEEEEEvNS4_8identityES12_S1C_vS1D_EENS_8epilogue10collective18CollectiveEpilogueINS1F_23Sm100TmaWarpSpecializedILi1ELi1ELi64ELb0ELb0EEEJSG_NS5_IJNSV_ISE_SB_EENSV_ISF_SB_EEEEESH_SI_SH_SI_NS1F_6fusion15FusionCallbacksIS1J_NS1N_17LinearCombinationISH_fSH_fLNS_15FloatRoundStyleE2EEESG_S1M_JEEENS4_5SM1004TMEM4LOAD26SM100_TMEM_LOAD_32dp32b64xES12_NS13_INS14_ILi2ELi4ELi3EEES17_NSV_INS5_IJS18_SF_EEENS5_IJSF_SB_EEEEEEENS4_39AutoVectorizingCopyWithAssumedAlignmentILi128EEENS4_14SM90_TMA_STOREES21_S23_S23_EEEvvEEEEvNT_6ParamsE) ;  /* 0xffffff88025c7950 */ /* 0x000fea0003c3ffff */
.L_x_139:
[----:B------:R-:W-:-:S00]  /*7690*/  BRA `(.L_x_139) ;  /* 0xfffffffc00fc7947 */ /* 0x000fc0000383ffff */
[----:B------:R-:W-:-:S00]  /*76a0*/  NOP ;  /* 0x0000000000007918 */ /* 0x000fc00000000000 */
        /* <DEDUP_REMOVED lines=13> */
.L_x_140:


//--------------------- .nv.global.init           --------------------------
	.section	.nv.global.init,"aw",@progbits
.nv.global.init:
	.type		$str$27,@object
	.size		$str$27,($str$28 - $str$27)
$str$27:
        /*0000*/ 	.byte	0x28, 0x61, 0x64, 0x64, 0x72, 0x65, 0x73, 0x73, 0x20, 0x26, 0x20, 0x6d, 0x61, 0x73, 0x6b, 0x29
        /*0010*/ 	.byte	0x20, 0x3d, 0x3d, 0x20, 0x30, 0x00
	.type		$str$28,@object
	.size		$str$28,($str$26 - $str$28)
$str$28:
        /*0016*/ 	.byte	0x2f, 0x74, 0x6d, 0x70, 0x2f, 0x63, 0x75, 0x74, 0x6c, 0x61, 0x73, 0x73, 0x5f, 0x73, 0x77, 0x65
        /*0026*/ 	.byte	0x65, 0x70, 0x5f, 0x73, 0x72, 0x63, 0x2f, 0x69, 0x6e, 0x63, 0x6c, 0x75, 0x64, 0x65, 0x2f, 0x63
        /*0036*/ 	.byte	0x75, 0x74, 0x65, 0x2f, 0x70, 0x6f, 0x69, 0x6e, 0x74, 0x65, 0x72, 0x5f, 0x66, 0x6c, 0x61, 0x67
        /*0046*/ 	.byte	0x67, 0x65, 0x64, 0x2e, 0x68, 0x70, 0x70, 0x00
	.type		$str$26,@object
	.size		$str$26,($str$25 - $str$26)
$str$26:
        /*004e*/ 	.byte	0x2f, 0x74, 0x6d, 0x70, 0x2f, 0x63, 0x75, 0x74, 0x6c, 0x61, 0x73, 0x73, 0x5f, 0x73, 0x77, 0x65
        /*005e*/ 	.byte	0x65, 0x70, 0x5f, 0x73, 0x72, 0x63, 0x2f, 0x69, 0x6e, 0x63, 0x6c, 0x75, 0x64, 0x65, 0x2f, 0x63
        /*006e*/ 	.byte	0x75, 0x74, 0x65, 0x2f, 0x61, 0x74, 0x6f, 0x6d, 0x2f, 0x63, 0x6f, 0x70, 0x79, 0x5f, 0x74, 0x72
        /*007e*/ 	.byte	0x61, 0x69, 0x74, 0x73, 0x5f, 0x73, 0x6d, 0x31, 0x30, 0x30, 0x2e, 0x68, 0x70, 0x70, 0x00
	.type		$str$25,@object
	.size		$str$25,(__unnamed_1 - $str$25)
$str$25:
        /*008d*/ 	.byte	0x28, 0x28, 0x75, 0x69, 0x6e, 0x74, 0x33, 0x32, 0x5f, 0x74, 0x28, 0x74, 0x68, 0x72, 0x65, 0x61
        /*009d*/ 	.byte	0x64, 0x49, 0x64, 0x78, 0x2e, 0x78, 0x29, 0x20, 0x2f, 0x20, 0x33, 0x32, 0x29, 0x20, 0x25, 0x20
        /*00ad*/ 	.byte	0x34, 0x29, 0x20, 0x3d, 0x3d, 0x20, 0x28, 0x28, 0x28, 0x74, 0x6d, 0x65, 0x6d, 0x5f, 0x61, 0x64
        /*00bd*/ 	.byte	0x64, 0x72, 0x20, 0x3e, 0x3e, 0x20, 0x31, 0x36, 0x29, 0x20, 0x2f, 0x20, 0x33, 0x32, 0x29, 0x20
        /*00cd*/ 	.byte	0x25, 0x20, 0x34, 0x29, 0x00
	.type		__unnamed_1,@object
	.size		__unnamed_1,(__unnamed_2 - __unnamed_1)
__unnamed_1:
        /*00d2*/ 	.byte	0x61, 0x75, 0x74, 0x6f, 0x20, 0x63, 0x75, 0x74, 0x65, 0x3a, 0x3a, 0x61, 0x73, 0x5f, 0x70, 0x6f
        /* <DEDUP_REMOVED lines=24> */
        /*0262*/ 	.byte	0x43, 0x3c, 0x38, 0x31, 0x39, 0x32, 0x3e, 0x3e, 0x3e, 0x3e, 0x5d, 0x00
	.type		__unnamed_2,@object
	.size		__unnamed_2,(.L_2 - __unnamed_2)
__unnamed_2:
        /* <DEDUP_REMOVED lines=42> */
        /*050e*/ 	.byte	0x3e, 0x3e, 0x3e, 0x3e, 0x5d, 0x00
.L_2:


//--------------------- .nv.shared._ZN7cutlass13device_kernelINS_4gemm6kernel13GemmUniversalIN4cute5tupleIJiiiiEEENS1_10collective13CollectiveMmaINS1_35MainloopSm100TmaUmmaWarpSpecializedILi8ELi2ELi4ENS5_IJNS4_1CILi1EEESB_SB_EEEEENS5_IJNSA_ILi128EEENSA_ILi64EEESE_EEENS_12float_e5m2_tENS5_IJlSB_lEEESH_SI_NS4_8TiledMMAINS4_8MMA_AtomIJNS4_10MMA_TraitsINS4_19SM100_MMA_F8F6F4_SSEJSH_SH_fSE_SF_NS4_17integral_constantINS4_4UMMA5MajorELSP_0EEESQ_NSN_INSO_7ScaleInELSR_0EEESS_EEEEEENS4_6LayoutISC_NS5_IJNSA_ILi0EEESW_SW_EEEEENS5_IJNS4_10UnderscoreESZ_SZ_EEEEENS4_13SM90_TMA_LOADENS4_14ComposedLayoutINS4_7SwizzleILi3ELi4ELi3EEENS4_18smem_ptr_flag_bitsILi8EEENSV_INS5_IJNSA_ILi8EEESE_EEENS5_IJSE_SB_EEEEEEEvNS4_8identityES12_S1C_vS1D_EENS_8epilogue10collective18CollectiveEpilogueINS1F_23Sm100TmaWarpSpecializedILi1ELi1ELi64ELb0ELb0EEEJSG_NS5_IJNSV_ISE_SB_EENSV_ISF_SB_EEEEESH_SI_SH_SI_NS1F_6fusion15FusionCallbacksIS1J_NS1N_17LinearCombinationISH_fSH_fLNS_15FloatRoundStyleE2EEESG_S1M_JEEENS4_5SM1004TMEM4LOAD26SM100_TMEM_LOAD_32dp32b64xES12_NS13_INS14_ILi2ELi4ELi3EEES17_NSV_INS5_IJS18_SF_EEENS5_IJSF_SB_EEEEEEENS4_39AutoVectorizingCopyWithAssumedAlignmentILi128EEENS4_14SM90_TMA_STOREES21_S23_S23_EEEvvEEEEvNT_6ParamsE --------------------------
	.section	.nv.shared._ZN7cutlass13device_kernelINS_4gemm6kernel13GemmUniversalIN4cute5tupleIJiiiiEEENS1_10collective13CollectiveMmaINS1_35MainloopSm100TmaUmmaWarpSpecializedILi8ELi2ELi4ENS5_IJNS4_1CILi1EEESB_SB_EEEEENS5_IJNSA_ILi128EEENSA_ILi64EEESE_EEENS_12float_e5m2_tENS5_IJlSB_lEEESH_SI_NS4_8TiledMMAINS4_8MMA_AtomIJNS4_10MMA_TraitsINS4_19SM100_MMA_F8F6F4_SSEJSH_SH_fSE_SF_NS4_17integral_constantINS4_4UMMA5MajorELSP_0EEESQ_NSN_INSO_7ScaleInELSR_0EEESS_EEEEEENS4_6LayoutISC_NS5_IJNSA_ILi0EEESW_SW_EEEEENS5_IJNS4_10UnderscoreESZ_SZ_EEEEENS4_13SM90_TMA_LOADENS4_14ComposedLayoutINS4_7SwizzleILi3ELi4ELi3EEENS4_18smem_ptr_flag_bitsILi8EEENSV_INS5_IJNSA_ILi8EEESE_EEENS5_IJSE_SB_EEEEEEEvNS4_8identityES12_S1C_vS1D_EENS_8epilogue10collective18CollectiveEpilogueINS1F_23Sm100TmaWarpSpecializedILi1ELi1ELi64ELb0ELb0EEEJSG_NS5_IJNSV_ISE_SB_EENSV_ISF_SB_EEEEESH_SI_SH_SI_NS1F_6fusion15FusionCallbacksIS1J_NS1N_17LinearCombinationISH_fSH_fLNS_15FloatRoundStyleE2EEESG_S1M_JEEENS4_5SM1004TMEM4LOAD26SM100_TMEM_LOAD_32dp32b64xES12_NS13_INS14_ILi2ELi4ELi3EEES17_NSV_INS5_IJS18_SF_EEENS5_IJSF_SB_EEEEEEENS4_39AutoVectorizingCopyWithAssumedAlignmentILi128EEENS4_14SM90_TMA_STOREES21_S23_S23_EEEvvEEEEvNT_6ParamsE,"aw",@nobits
	.sectionflags	@""
	.align	16
	.zero		1024


//--------------------- .nv.shared.reserved.0     --------------------------
	.section	.nv.shared.reserved.0,"aw",@nobits
	.weak		__nv_reservedSMEM_offset_0_alias
	.size		__nv_reservedSMEM_offset_0_alias, 0, 64
	.other		__nv_reservedSMEM_offset_0_alias,@"STO_CUDA_RESERVED_SHARED STV_DEFAULT"
__nv_reservedSMEM_offset_0_alias:
	.zero		0
.nv.shared.reserved.0:
	.zero		64
	.weak		__nv_reservedSMEM_tcgen05_partition
	.type		__nv_reservedSMEM_tcgen05_partition,@object
	.size		__nv_reservedSMEM_tcgen05_partition,(.L_0 - __nv_reservedSMEM_tcgen05_partition)
__nv_reservedSMEM_tcgen05_partition:
	.zero		32
.L_0:


//--------------------- .nv.global                --------------------------
	.section	.nv.global,"aw",@nobits
.nv.global:
	.type		_ZN39_INTERNAL_5cc0d0dd_4_k_cu_d55b02e2_77874cute1_E,@object
	.size		_ZN39_INTERNAL_5cc0d0dd_4_k_cu_d55b02e2_77874cute1_E,(_ZN39_INTERNAL_5cc0d0dd_4_k_cu_d55b02e2_77874cuda3std3__45__cpo6cbeginE - _ZN39_INTERNAL_5cc0d0dd_4_k_cu_d55b02e2_77874cute1_E)
_ZN39_INTERNAL_5cc0d0dd_4_k_cu_d55b02e2_77874cute1_E:
	.zero		1
	.type		_ZN39_INTERNAL_5cc0d0dd_4_k_cu_d55b02e2_77874cuda3std3__45__cpo6cbeginE,@object
	.size		_ZN39_INTERNAL_5cc0d0dd_4_k_cu_d55b02e2_77874cuda3std3__45__cpo6cbeginE,(_ZN39_INTERNAL_5cc0d0dd_4_k_cu_d55b02e2_77874cuda3std3__48in_placeE - _ZN39_INTERNAL_5cc0d0dd_4_k_cu_d55b02e2_77874cuda3std3__45__cpo6cbeginE)
_ZN39_INTERNAL_5cc0d0dd_4_k_cu_d55b02e2_77874cuda3std3__45__cpo6cbeginE:
	.zero		1
	.type		_ZN39_INTERNAL_5cc0d0dd_4_k_cu_d55b02e2_77874cuda3std3__48in_placeE,@object
	.size		_ZN39_INTERNAL_5cc0d0dd_4_k_cu_d55b02e2_77874cuda3std3__48in_placeE,(_ZN39_INTERNAL_5cc0d0dd_4_k_cu_d55b02e2_77874cuda3std6ranges3__45__cpo9iter_moveE - _ZN39_INTERNAL_5cc0d0dd_4_k_cu_d55b02e2_77874cuda3std3__48in_placeE)
_ZN39_INTERNAL_5cc0d0dd_4_k_cu_d55b02e2_77874cuda3std3__48in_placeE:
	.zero		1
	.type		_ZN39_INTERNAL_5cc0d0dd_4_k_cu_d55b02e2_77874cuda3std6ranges3__45__cpo9iter_moveE,@object
	.size		_ZN39_INTERNAL_5cc0d0dd_4_k_cu_d55b02e2_77874cuda3std6ranges3__45__cpo9iter_moveE,(_ZN39_INTERNAL_5cc0d0dd_4_k_cu_d55b02e2_77874cuda3std3__45__cpo5beginE - _ZN39_INTERNAL_5cc0d0dd_4_k_cu_d55b02e2_77874cuda3std6ranges3__45__cpo9iter_moveE)
_ZN39_INTERNAL_5cc0d0dd_4_k_cu_d55b02e2_77874cuda3std6ranges3__45__cpo9iter_moveE:
	.zero		1
	.type		_ZN39_INTERNAL_5cc0d0dd_4_k_cu_d55b02e2_77874cuda3std3__45__cpo5beginE,@object
	.size		_ZN39_INTERNAL_5cc0d0dd_4_k_cu_d55b02e2_77874cuda3std3__45__cpo5beginE,(_ZN39_INTERNAL_5cc0d0dd_4_k_cu_d55b02e2_77874cuda3std3__441_GLOBAL__N__5cc0d0dd_4_k_cu_d55b02e2_77876ignoreE - _ZN39_INTERNAL_5cc0d0dd_4_k_cu_d55b02e2_77874cuda3std3__45__cpo5beginE)
_ZN39_INTERNAL_5cc0d0dd_4_k_cu_d55b02e2_77874cuda3std3__45__cpo5beginE:
	.zero		1
	.type		_ZN39_INTERNAL_5cc0d0dd_4_k_cu_d55b02e2_77874cuda3std3__441_GLOBAL__N__5cc0d0dd_4_k_cu_d55b02e2_77876ignoreE,@object
	.size		_ZN39_INTERNAL_5cc0d0dd_4_k_cu_d55b02e2_77874cuda3std3__441_GLOBAL__N__5cc0d0dd_4_k_cu_d55b02e2_77876ignoreE,(_ZN39_INTERNAL_5cc0d0dd_4_k_cu_d55b02e2_77874cute7productE - _ZN39_INTERNAL_5cc0d0dd_4_k_cu_d55b02e2_77874cuda3std3__441_GLOBAL__N__5cc0d0dd_4_k_cu_d55b02e2_77876ignoreE)
_ZN39_INTERNAL_5cc0d0dd_4_k_cu_d55b02e2_77874cuda3std3__441_GLOBAL__N__5cc0d0dd_4_k_cu_d55b02e2_77876ignoreE:
	.zero		1
	.type		_ZN39_INTERNAL_5cc0d0dd_4_k_cu_d55b02e2_77874cute7productE,@object
	.size		_ZN39_INTERNAL_5cc0d0dd_4_k_cu_d55b02e2_77874cute7productE,(_ZN39_INTERNAL_5cc0d0dd_4_k_cu_d55b02e2_77874cuda3std3__45__cpo3endE - _ZN39_INTERNAL_5cc0d0dd_4_k_cu_d55b02e2_77874cute7productE)
_ZN39_INTERNAL_5cc0d0dd_4_k_cu_d55b02e2_77874cute7productE:
	.zero		1
	.type		_ZN39_INTERNAL_5cc0d0dd_4_k_cu_d55b02e2_77874cuda3std3__45__cpo3endE,@object
	.size		_ZN39_INTERNAL_5cc0d0dd_4_k_cu_d55b02e2_77874cuda3std3__45__cpo3endE,(_ZN39_INTERNAL_5cc0d0dd_4_k_cu_d55b02e2_77874cuda3std3__419piecewise_constructE - _ZN39_INTERNAL_5cc0d0dd_4_k_cu_d55b02e2_77874cuda3std3__45__cpo3endE)
_ZN39_INTERNAL_5cc0d0dd_4_k_cu_d55b02e2_77874cuda3std3__45__cpo3endE:
	.zero		1
	.type		_ZN39_INTERNAL_5cc0d0dd_4_k_cu_d55b02e2_77874cuda3std3__419piecewise_constructE,@object
	.size		_ZN39_INTERNAL_5cc0d0dd_4_k_cu_d55b02e2_77874cuda3std3__419piecewise_constructE,(_ZN39_INTERNAL_5cc0d0dd_4_k_cu_d55b02e2_77874cuda3std3__45__cpo4cendE - _ZN39_INTERNAL_5cc0d0dd_4_k_cu_d55b02e2_77874cuda3std3__419piecewise_constructE)
_ZN39_INTERNAL_5cc0d0dd_4_k_cu_d55b02e2_77874cuda3std3__419piecewise_constructE:
	.zero		1
	.type		_ZN39_INTERNAL_5cc0d0dd_4_k_cu_d55b02e2_77874cuda3std3__45__cpo4cendE,@object
	.size		_ZN39_INTERNAL_5cc0d0dd_4_k_cu_d55b02e2_77874cuda3std3__45__cpo4cendE,(_ZN39_INTERNAL_5cc0d0dd_4_k_cu_d55b02e2_77874cuda3std6ranges3__45__cpo4swapE - _ZN39_INTERNAL_5cc0d0dd_4_k_cu_d55b02e2_77874cuda3std3__45__cpo4cendE)
_ZN39_INTERNAL_5cc0d0dd_4_k_cu_d55b02e2_77874cuda3std3__45__cpo4cendE:
	.zero		1
	.type		_ZN39_INTERNAL_5cc0d0dd_4_k_cu_d55b02e2_77874cuda3std6ranges3__45__cpo4swapE,@object
	.size		_ZN39_INTERNAL_5cc0d0dd_4_k_cu_d55b02e2_77874cuda3std6ranges3__45__cpo4swapE,(.L_10 - _ZN39_INTERNAL_5cc0d0dd_4_k_cu_d55b02e2_77874cuda3std6ranges3__45__cpo4swapE)
_ZN39_INTERNAL_5cc0d0dd_4_k_cu_d55b02e2_77874cuda3std6ranges3__45__cpo4swapE:
	.zero		1
.L_10:


//--------------------- .nv.constant0._ZN7cutlass13device_kernelINS_4gemm6kernel13GemmUniversalIN4cute5tupleIJiiiiEEENS1_10collective13CollectiveMmaINS1_35MainloopSm100TmaUmmaWarpSpecializedILi8ELi2ELi4ENS5_IJNS4_1CILi1EEESB_SB_EEEEENS5_IJNSA_ILi128EEENSA_ILi64EEESE_EEENS_12float_e5m2_tENS5_IJlSB_lEEESH_SI_NS4_8TiledMMAINS4_8MMA_AtomIJNS4_10MMA_TraitsINS4_19SM100_MMA_F8F6F4_SSEJSH_SH_fSE_SF_NS4_17integral_constantINS4_4UMMA5MajorELSP_0EEESQ_NSN_INSO_7ScaleInELSR_0EEESS_EEEEEENS4_6LayoutISC_NS5_IJNSA_ILi0EEESW_SW_EEEEENS5_IJNS4_10UnderscoreESZ_SZ_EEEEENS4_13SM90_TMA_LOADENS4_14ComposedLayoutINS4_7SwizzleILi3ELi4ELi3EEENS4_18smem_ptr_flag_bitsILi8EEENSV_INS5_IJNSA_ILi8EEESE_EEENS5_IJSE_SB_EEEEEEEvNS4_8identityES12_S1C_vS1D_EENS_8epilogue10collective18CollectiveEpilogueINS1F_23Sm100TmaWarpSpecializedILi1ELi1ELi64ELb0ELb0EEEJSG_NS5_IJNSV_ISE_SB_EENSV_ISF_SB_EEEEESH_SI_SH_SI_NS1F_6fusion15FusionCallbacksIS1J_NS1N_17LinearCombinationISH_fSH_fLNS_15FloatRoundStyleE2EEESG_S1M_JEEENS4_5SM1004TMEM4LOAD26SM100_TMEM_LOAD_32dp32b64xES12_NS13_INS14_ILi2ELi4ELi3EEES17_NSV_INS5_IJS18_SF_EEENS5_IJSF_SB_EEEEEEENS4_39AutoVectorizingCopyWithAssumedAlignmentILi128EEENS4_14SM90_TMA_STOREES21_S23_S23_EEEvvEEEEvNT_6ParamsE --------------------------
	.section	.nv.constant0._ZN7cutlass13device_kernelINS_4gemm6kernel13GemmUniversalIN4cute5tupleIJiiiiEEENS1_10collective13CollectiveMmaINS1_35MainloopSm100TmaUmmaWarpSpecializedILi8ELi2ELi4ENS5_IJNS4_1CILi1EEESB_SB_EEEEENS5_IJNSA_ILi128EEENSA_ILi64EEESE_EEENS_12float_e5m2_tENS5_IJlSB_lEEESH_SI_NS4_8TiledMMAINS4_8MMA_AtomIJNS4_10MMA_TraitsINS4_19SM100_MMA_F8F6F4_SSEJSH_SH_fSE_SF_NS4_17integral_constantINS4_4UMMA5MajorELSP_0EEESQ_NSN_INSO_7ScaleInELSR_0EEESS_EEEEEENS4_6LayoutISC_NS5_IJNSA_ILi0EEESW_SW_EEEEENS5_IJNS4_10UnderscoreESZ_SZ_EEEEENS4_13SM90_TMA_LOADENS4_14ComposedLayoutINS4_7SwizzleILi3ELi4ELi3EEENS4_18smem_ptr_flag_bitsILi8EEENSV_INS5_IJNSA_ILi8EEESE_EEENS5_IJSE_SB_EEEEEEEvNS4_8identityES12_S1C_vS1D_EENS_8epilogue10collective18CollectiveEpilogueINS1F_23Sm100TmaWarpSpecializedILi1ELi1ELi64ELb0ELb0EEEJSG_NS5_IJNSV_ISE_SB_EENSV_ISF_SB_EEEEESH_SI_SH_SI_NS1F_6fusion15FusionCallbacksIS1J_NS1N_17LinearCombinationISH_fSH_fLNS_15FloatRoundStyleE2EEESG_S1M_JEEENS4_5SM1004TMEM4LOAD26SM100_TMEM_LOAD_32dp32b64xES12_NS13_INS14_ILi2ELi4ELi3EEES17_NSV_INS5_IJS18_SF_EEENS5_IJSF_SB_EEEEEEENS4_39AutoVectorizingCopyWithAssumedAlignmentILi128EEENS4_14SM90_TMA_STOREES21_S23_S23_EEEvvEEEEvNT_6ParamsE,"a",@progbits
	.sectionflags	@""
	.align	4
.nv.constant0._ZN7cutlass13device_kernelINS_4gemm6kernel13GemmUniversalIN4cute5tupleIJiiiiEEENS1_10collective13CollectiveMmaINS1_35MainloopSm100TmaUmmaWarpSpecializedILi8ELi2ELi4ENS5_IJNS4_1CILi1EEESB_SB_EEEEENS5_IJNSA_ILi128EEENSA_ILi64EEESE_EEENS_12float_e5m2_tENS5_IJlSB_lEEESH_SI_NS4_8TiledMMAINS4_8MMA_AtomIJNS4_10MMA_TraitsINS4_19SM100_MMA_F8F6F4_SSEJSH_SH_fSE_SF_NS4_17integral_constantINS4_4UMMA5MajorELSP_0EEESQ_NSN_INSO_7ScaleInELSR_0EEESS_EEEEEENS4_6LayoutISC_NS5_IJNSA_ILi0EEESW_SW_EEEEENS5_IJNS4_10UnderscoreESZ_SZ_EEEEENS4_13SM90_TMA_LOADENS4_14ComposedLayoutINS4_7SwizzleILi3ELi4ELi3EEENS4_18smem_ptr_flag_bitsILi8EEENSV_INS5_IJNSA_ILi8EEESE_EEENS5_IJSE_SB_EEEEEEEvNS4_8identityES12_S1C_vS1D_EENS_8epilogue10collective18CollectiveEpilogueINS1F_23Sm100TmaWarpSpecializedILi1ELi1ELi64ELb0ELb0EEEJSG_NS5_IJNSV_ISE_SB_EENSV_ISF_SB_EEEEESH_SI_SH_SI_NS1F_6fusion15FusionCallbacksIS1J_NS1N_17LinearCombinationISH_fSH_fLNS_15FloatRoundStyleE2EEESG_S1M_JEEENS4_5SM1004TMEM4LOAD26SM100_TMEM_LOAD_32dp32b64xES12_NS13_INS14_ILi2ELi4ELi3EEES17_NSV_INS5_IJS18_SF_EEENS5_IJSF_SB_EEEEEEENS4_39AutoVectorizingCopyWithAssumedAlignmentILi128EEENS4_14SM90_TMA_STOREES21_S23_S23_EEEvvEEEEvNT_6ParamsE:
	.zero		2944


//--------------------- SYMBOLS --------------------------

	.type		.nv.reservedSmem.offset0,@object
	.size		.nv.reservedSmem.offset0,0x4
	.type		.nv.reservedSmem.cap,@object
	.size		.nv.reservedSmem.cap,0x4
	.type		__assertfail,@function
